	.target	sm_90a

	.elftype	@"ET_EXEC"


//--------------------- .note.nv.tkinfo           --------------------------
	.section	.note.nv.tkinfo,"",@"SHT_NOTE"
	.sectionflags	@"SHF_NOTE_NV_TKINFO"
	.tkinfo
        /*0018*/ 	.word	0x00000002
        /*0030*/ 	.string	""
        /*0030*/ 	.string	"ptxas"
        /*0030*/ 	.string	"Cuda compilation tools, release 13.0, V13.0.88"
        /*0030*/ 	.string	"Build cuda_13.0.r13.0/compiler.36424714_0"
        /*0030*/ 	.string	"-arch sm_90a -m 64 "



//--------------------- .note.nv.cuinfo           --------------------------
	.section	.note.nv.cuinfo,"",@"SHT_NOTE"
	.sectionflags	@"SHF_NOTE_NV_CUINFO"
        /*0018*/ 	.short	0x0002
        /*001a*/ 	.short	0x005a
        /*001c*/ 	.short	0x0082
	.zero		2


//--------------------- .nv.info                  --------------------------
	.section	.nv.info,"",@"SHT_CUDA_INFO"
	.align	4


	//----- nvinfo : EIATTR_REGCOUNT
	.align		4
        /*0000*/ 	.byte	0x04, 0x2f
        /*0002*/ 	.short	(.L_12 - .L_11)
	.align		4
.L_11:
        /*0004*/ 	.word	index@(_ZN7cutlass13device_kernelINS_4gemm6kernel13GemmUniversalIN4cute5tupleIJiiiiEEENS1_10collective13CollectiveMmaINS1_37MainloopSm90TmaGmmaWarpSpecializedFP8ILi2ENS5_IJNS4_1CILi1EEESB_SB_EEENS1_35KernelTmaWarpSpecializedCooperativeEEENS5_IJNSA_ILi256EEENSA_ILi128EEESG_EEENS_12float_e4m3_tENS5_IJlSB_lEEESI_SJ_NS4_8TiledMMAINS4_8MMA_AtomIJNS4_4SM904GMMA31MMA_64x128x32_F32E4M3E4M3_SS_TNILNSN_7ScaleInE1ELSP_1EEEEEENS4_6LayoutINS5_IJNSA_ILi2EEESB_SB_EEENS5_IJSB_NSA_ILi0EEESV_EEEEENS5_IJNS4_10UnderscoreESY_SY_EEEEENS4_13SM90_TMA_LOADENS4_14ComposedLayoutINS4_7SwizzleILi3ELi4ELi3EEENS4_18smem_ptr_flag_bitsILi8EEENSS_INS5_IJNSA_ILi8EEESG_EEENS5_IJSG_SB_EEEEEEEvNS4_8identityES11_S1B_vS1C_EENS_8epilogue10collective6detail29Sm90TmaWarpSpecializedAdapterINS1F_15DefaultEpilogueISI_SJ_SJ_NS1E_6thread17LinearCombinationISI_Li1EffLNS1J_9ScaleType4KindE0ELNS_15FloatRoundStyleE2ESI_EENS1_15EpilogueDefaultEEEEEvvEEEEvNT_6ParamsE)
        /*0008*/ 	.word	0x000000a8


	//----- nvinfo : EIATTR_FRAME_SIZE
	.align		4
.L_12:
        /*000c*/ 	.byte	0x04, 0x11
        /*000e*/ 	.short	(.L_14 - .L_13)
	.align		4
.L_13:
        /*0010*/ 	.word	index@(_ZN7cutlass13device_kernelINS_4gemm6kernel13GemmUniversalIN4cute5tupleIJiiiiEEENS1_10collective13CollectiveMmaINS1_37MainloopSm90TmaGmmaWarpSpecializedFP8ILi2ENS5_IJNS4_1CILi1EEESB_SB_EEENS1_35KernelTmaWarpSpecializedCooperativeEEENS5_IJNSA_ILi256EEENSA_ILi128EEESG_EEENS_12float_e4m3_tENS5_IJlSB_lEEESI_SJ_NS4_8TiledMMAINS4_8MMA_AtomIJNS4_4SM904GMMA31MMA_64x128x32_F32E4M3E4M3_SS_TNILNSN_7ScaleInE1ELSP_1EEEEEENS4_6LayoutINS5_IJNSA_ILi2EEESB_SB_EEENS5_IJSB_NSA_ILi0EEESV_EEEEENS5_IJNS4_10UnderscoreESY_SY_EEEEENS4_13SM90_TMA_LOADENS4_14ComposedLayoutINS4_7SwizzleILi3ELi4ELi3EEENS4_18smem_ptr_flag_bitsILi8EEENSS_INS5_IJNSA_ILi8EEESG_EEENS5_IJSG_SB_EEEEEEEvNS4_8identityES11_S1B_vS1C_EENS_8epilogue10collective6detail29Sm90TmaWarpSpecializedAdapterINS1F_15DefaultEpilogueISI_SJ_SJ_NS1E_6thread17LinearCombinationISI_Li1EffLNS1J_9ScaleType4KindE0ELNS_15FloatRoundStyleE2ESI_EENS1_15EpilogueDefaultEEEEEvvEEEEvNT_6ParamsE)
        /*0014*/ 	.word	0x000000f0


	//----- nvinfo : EIATTR_MIN_STACK_SIZE
	.align		4
.L_14:
        /*0018*/ 	.byte	0x04, 0x12
        /*001a*/ 	.short	(.L_16 - .L_15)
	.align		4
.L_15:
        /*001c*/ 	.word	index@(_ZN7cutlass13device_kernelINS_4gemm6kernel13GemmUniversalIN4cute5tupleIJiiiiEEENS1_10collective13CollectiveMmaINS1_37MainloopSm90TmaGmmaWarpSpecializedFP8ILi2ENS5_IJNS4_1CILi1EEESB_SB_EEENS1_35KernelTmaWarpSpecializedCooperativeEEENS5_IJNSA_ILi256EEENSA_ILi128EEESG_EEENS_12float_e4m3_tENS5_IJlSB_lEEESI_SJ_NS4_8TiledMMAINS4_8MMA_AtomIJNS4_4SM904GMMA31MMA_64x128x32_F32E4M3E4M3_SS_TNILNSN_7ScaleInE1ELSP_1EEEEEENS4_6LayoutINS5_IJNSA_ILi2EEESB_SB_EEENS5_IJSB_NSA_ILi0EEESV_EEEEENS5_IJNS4_10UnderscoreESY_SY_EEEEENS4_13SM90_TMA_LOADENS4_14ComposedLayoutINS4_7SwizzleILi3ELi4ELi3EEENS4_18smem_ptr_flag_bitsILi8EEENSS_INS5_IJNSA_ILi8EEESG_EEENS5_IJSG_SB_EEEEEEEvNS4_8identityES11_S1B_vS1C_EENS_8epilogue10collective6detail29Sm90TmaWarpSpecializedAdapterINS1F_15DefaultEpilogueISI_SJ_SJ_NS1E_6thread17LinearCombinationISI_Li1EffLNS1J_9ScaleType4KindE0ELNS_15FloatRoundStyleE2ESI_EENS1_15EpilogueDefaultEEEEEvvEEEEvNT_6ParamsE)
        /*0020*/ 	.word	0x000000f0
.L_16:


//--------------------- .nv.compat                --------------------------
	.section	.nv.compat,"",@"SHT_CUDA_COMPAT_INFO"
	.align	4
        /*0000*/ 	.byte	0x02, 0x09, 0x01, 0x00, 0x02, 0x02, 0x04, 0x00, 0x02, 0x05, 0x05, 0x00, 0x03, 0x07, 0x01, 0x01
        /*0010*/ 	.byte	0x02, 0x03, 0x01, 0x00, 0x02, 0x06, 0x01, 0x00, 0x04, 0x0b, 0x08, 0x00, 0x00, 0x00, 0x00, 0x00
        /*0020*/ 	.byte	0x00, 0x00, 0x00, 0x00


//--------------------- .nv.info._ZN7cutlass13device_kernelINS_4gemm6kernel13GemmUniversalIN4cute5tupleIJiiiiEEENS1_10collective13CollectiveMmaINS1_37MainloopSm90TmaGmmaWarpSpecializedFP8ILi2ENS5_IJNS4_1CILi1EEESB_SB_EEENS1_35KernelTmaWarpSpecializedCooperativeEEENS5_IJNSA_ILi256EEENSA_ILi128EEESG_EEENS_12float_e4m3_tENS5_IJlSB_lEEESI_SJ_NS4_8TiledMMAINS4_8MMA_AtomIJNS4_4SM904GMMA31MMA_64x128x32_F32E4M3E4M3_SS_TNILNSN_7ScaleInE1ELSP_1EEEEEENS4_6LayoutINS5_IJNSA_ILi2EEESB_SB_EEENS5_IJSB_NSA_ILi0EEESV_EEEEENS5_IJNS4_10UnderscoreESY_SY_EEEEENS4_13SM90_TMA_LOADENS4_14ComposedLayoutINS4_7SwizzleILi3ELi4ELi3EEENS4_18smem_ptr_flag_bitsILi8EEENSS_INS5_IJNSA_ILi8EEESG_EEENS5_IJSG_SB_EEEEEEEvNS4_8identityES11_S1B_vS1C_EENS_8epilogue10collective6detail29Sm90TmaWarpSpecializedAdapterINS1F_15DefaultEpilogueISI_SJ_SJ_NS1E_6thread17LinearCombinationISI_Li1EffLNS1J_9ScaleType4KindE0ELNS_15FloatRoundStyleE2ESI_EENS1_15EpilogueDefaultEEEEEvvEEEEvNT_6ParamsE --------------------------
	.section	.nv.info._ZN7cutlass13device_kernelINS_4gemm6kernel13GemmUniversalIN4cute5tupleIJiiiiEEENS1_10collective13CollectiveMmaINS1_37MainloopSm90TmaGmmaWarpSpecializedFP8ILi2ENS5_IJNS4_1CILi1EEESB_SB_EEENS1_35KernelTmaWarpSpecializedCooperativeEEENS5_IJNSA_ILi256EEENSA_ILi128EEESG_EEENS_12float_e4m3_tENS5_IJlSB_lEEESI_SJ_NS4_8TiledMMAINS4_8MMA_AtomIJNS4_4SM904GMMA31MMA_64x128x32_F32E4M3E4M3_SS_TNILNSN_7ScaleInE1ELSP_1EEEEEENS4_6LayoutINS5_IJNSA_ILi2EEESB_SB_EEENS5_IJSB_NSA_ILi0EEESV_EEEEENS5_IJNS4_10UnderscoreESY_SY_EEEEENS4_13SM90_TMA_LOADENS4_14ComposedLayoutINS4_7SwizzleILi3ELi4ELi3EEENS4_18smem_ptr_flag_bitsILi8EEENSS_INS5_IJNSA_ILi8EEESG_EEENS5_IJSG_SB_EEEEEEEvNS4_8identityES11_S1B_vS1C_EENS_8epilogue10collective6detail29Sm90TmaWarpSpecializedAdapterINS1F_15DefaultEpilogueISI_SJ_SJ_NS1E_6thread17LinearCombinationISI_Li1EffLNS1J_9ScaleType4KindE0ELNS_15FloatRoundStyleE2ESI_EENS1_15EpilogueDefaultEEEEEvvEEEEvNT_6ParamsE,"",@"SHT_CUDA_INFO"
	.sectionflags	@""
	.align	4


	//----- nvinfo : EIATTR_CUDA_API_VERSION
	.align		4
        /*0000*/ 	.byte	0x04, 0x37
        /*0002*/ 	.short	(.L_18 - .L_17)
.L_17:
        /*0004*/ 	.word	0x00000082


	//----- nvinfo : EIATTR_KPARAM_INFO
	.align		4
.L_18:
        /*0008*/ 	.byte	0x04, 0x17
        /*000a*/ 	.short	(.L_20 - .L_19)
.L_19:
        /*000c*/ 	.word	0x00000000
        /*0010*/ 	.short	0x0000
        /*0012*/ 	.short	0x0070
        /*0014*/ 	.byte	0x00, 0xf0, 0x01, 0x10


	//----- nvinfo : EIATTR_SPARSE_MMA_MASK
	.align		4
.L_20:
        /*0018*/ 	.byte	0x03, 0x50
        /*001a*/ 	.short	0x0000


	//----- nvinfo : EIATTR_MAXREG_COUNT
	.align		4
        /*001c*/ 	.byte	0x03, 0x1b
        /*001e*/ 	.short	0x00a8


	//----- nvinfo : EIATTR_NUM_BARRIERS
	.align		4
        /*0020*/ 	.byte	0x02, 0x4c
        /*0022*/ 	.byte	0x01
	.zero		1


	//----- nvinfo : EIATTR_ANNOTATIONS
	.align		4
        /*0024*/ 	.byte	0x04, 0x55
        /*0026*/ 	.short	(.L_22 - .L_21)


	//   ....[0]....
.L_21:
        /*0028*/ 	.word	0x00000001
        /*002c*/ 	.byte	0x50, 0x05, 0x00, 0x00, 0x01, 0x00, 0x00, 0x00, 0x70, 0x05, 0x00, 0x00, 0x01, 0x00, 0x00, 0x00
        /* <DEDUP_REMOVED lines=185> */
        /*0bcc*/ 	.byte	0x60, 0x02, 0x01, 0x00


	//----- nvinfo : EIATTR_MERCURY_ISA_VERSION
	.align		4
.L_22:
        /*0bd0*/ 	.byte	0x03, 0x5f
        /*0bd2*/ 	.short	0x0101


	//----- nvinfo : EIATTR_INT_WARP_WIDE_INSTR_OFFSETS
	.align		4
        /*0bd4*/ 	.byte	0x04, 0x31
        /*0bd6*/ 	.short	(.L_24 - .L_23)


	//   ....[0]....
.L_23:
        /*0bd8*/ 	.word	0x00000420


	//   ....[1]....
        /*0bdc*/ 	.word	0x00000430


	//   ....[2]....
        /*0be0*/ 	.word	0x00000560


	//----- nvinfo : EIATTR_COOP_GROUP_MASK_REGIDS
	.align		4
.L_24:
        /*0be4*/ 	.byte	0x04, 0x29
        /*0be6*/ 	.short	(.L_26 - .L_25)


	//   ....[0]....
.L_25:
        /*0be8*/ 	.word	0xffffffff


	//   ....[1]....
        /*0bec*/ 	.word	0xffffffff


	//   ....[2]....
        /*0bf0*/ 	.word	0xffffffff


	//   ....[3]....
        /*0bf4*/ 	.word	0xffffffff


	//   ....[4]....
        /*0bf8*/ 	.word	0xffffffff


	//----- nvinfo : EIATTR_COOP_GROUP_INSTR_OFFSETS
	.align		4
.L_26:
        /*0bfc*/ 	.byte	0x04, 0x28
        /*0bfe*/ 	.short	(.L_28 - .L_27)


	//   ....[0]....
.L_27:
        /*0c00*/ 	.word	0x00000070


	//   ....[1]....
        /*0c04*/ 	.word	0x00000080


	//   ....[2]....
        /*0c08*/ 	.word	0x000001a0


	//   ....[3]....
        /*0c0c*/ 	.word	0x00000370


	//   ....[4]....
        /*0c10*/ 	.word	0x000012b0


	//----- nvinfo : EIATTR_REG_RECONFIG
	.align		4
.L_28:
        /*0c14*/ 	.byte	0x01, 0x54
	.zero		2


	//----- nvinfo : EIATTR_MBARRIER_INSTR_OFFSETS
	.align		4
        /*0c18*/ 	.byte	0x04, 0x39
        /*0c1a*/ 	.short	(.L_30 - .L_29)


	//   ....[0]....
.L_29:
        /*0c1c*/ 	.word	0x00000320
        /*0c20*/ 	.word	0x000000ff
        /*0c24*/ 	.word	0x00000000
        /*0c28*/ 	.short	0x0100
        /*0c2a*/ 	.byte	0x09
	.zero		1


	//   ....[1]....
        /*0c2c*/ 	.word	0x00000330
        /*0c30*/ 	.word	0x000000ff
        /*0c34*/ 	.word	0x00000010
        /*0c38*/ 	.short	0x0100
        /*0c3a*/ 	.byte	0x09
	.zero		1


	//   ....[2]....
        /*0c3c*/ 	.word	0x00000340
        /*0c40*/ 	.word	0x000000ff
        /*0c44*/ 	.word	0x00000008
        /*0c48*/ 	.short	0x0100
        /*0c4a*/ 	.byte	0x09
	.zero		1


	//   ....[3]....
        /*0c4c*/ 	.word	0x00000350
        /*0c50*/ 	.word	0x000000ff
        /*0c54*/ 	.word	0x00000018
        /*0c58*/ 	.short	0x0100
        /*0c5a*/ 	.byte	0x09
	.zero		1


	//   ....[4]....
        /*0c5c*/ 	.word	0x00000590
        /*0c60*/ 	.word	0x000000ff
        /*0c64*/ 	.word	0x00000030
        /*0c68*/ 	.short	0x0100
        /*0c6a*/ 	.byte	0x06
	.zero		1


	//   ....[5]....
        /*0c6c*/ 	.word	0x000005a0
        /*0c70*/ 	.word	0x000000ff
        /*0c74*/ 	.word	0x00000038
        /*0c78*/ 	.short	0x0100
        /*0c7a*/ 	.byte	0x06
	.zero		1


	//   ....[6]....
        /*0c7c*/ 	.word	0x00001ab0
        /*0c80*/ 	.word	0x000000ff
        /*0c84*/ 	.word	0x00000000
        /*0c88*/ 	.short	0x010a
        /*0c8a*/ 	.byte	0x06
	.zero		1


	//   ....[7]....
        /*0c8c*/ 	.word	0x00001af0
        /*0c90*/ 	.word	0x000000ff
        /*0c94*/ 	.word	0x00000000
        /*0c98*/ 	.short	0x010a
        /*0c9a*/ 	.byte	0x06
	.zero		1


	//   ....[8]....
        /*0c9c*/ 	.word	0x00002e60
        /*0ca0*/ 	.word	0x000000ff
        /*0ca4*/ 	.word	0x00000000
        /*0ca8*/ 	.short	0x010a
        /*0caa*/ 	.byte	0x10
	.zero		1


	//   ....[9]....
        /*0cac*/ 	.word	0x00002ea0
        /*0cb0*/ 	.word	0x000000ff
        /*0cb4*/ 	.word	0x00000000
        /*0cb8*/ 	.short	0x010a
        /*0cba*/ 	.byte	0x10
	.zero		1


	//   ....[10]....
        /*0cbc*/ 	.word	0x00004000
        /*0cc0*/ 	.word	0x000000ff
        /*0cc4*/ 	.word	0x00000000
        /*0cc8*/ 	.short	0x0101
        /*0cca*/ 	.byte	0x08
	.zero		1


	//   ....[11]....
        /*0ccc*/ 	.word	0x00005170
        /*0cd0*/ 	.word	0x000000ff
        /*0cd4*/ 	.word	0x00000000
        /*0cd8*/ 	.short	0x0101
        /*0cda*/ 	.byte	0x06
	.zero		1


	//   ....[12]....
        /*0cdc*/ 	.word	0x0000f590
        /*0ce0*/ 	.word	0x0000000d
        /*0ce4*/ 	.word	0x00000010
        /*0ce8*/ 	.short	0x010a
        /*0cea*/ 	.byte	0x3f
	.zero		1


	//   ....[13]....
        /*0cec*/ 	.word	0x0000f9a0
        /*0cf0*/ 	.word	0x00000003
        /*0cf4*/ 	.word	0x00000038
        /*0cf8*/ 	.short	0x0101
        /*0cfa*/ 	.byte	0x3f
	.zero		1


	//   ....[14]....
        /*0cfc*/ 	.word	0x000100d0
        /*0d00*/ 	.word	0x00000007
        /*0d04*/ 	.word	0x00000000
        /*0d08*/ 	.short	0x010a
        /*0d0a*/ 	.byte	0x3f
	.zero		1


	//   ....[15]....
        /*0d0c*/ 	.word	0x00010150
        /*0d10*/ 	.word	0x00000003
        /*0d14*/ 	.word	0x00000000
        /*0d18*/ 	.short	0x010a
        /*0d1a*/ 	.byte	0x3f
	.zero		1


	//   ....[16]....
        /*0d1c*/ 	.word	0x000101c0
        /*0d20*/ 	.word	0x00000003
        /*0d24*/ 	.word	0x00000000
        /*0d28*/ 	.short	0x010a
        /*0d2a*/ 	.byte	0x3f
	.zero		1


	//   ....[17]....
        /*0d2c*/ 	.word	0x00010230
        /*0d30*/ 	.word	0x00000000
        /*0d34*/ 	.word	0x00000000
        /*0d38*/ 	.short	0x010a
        /*0d3a*/ 	.byte	0x3f
	.zero		1


	//   ....[18]....
        /*0d3c*/ 	.word	0x00010310
        /*0d40*/ 	.word	0x0000000d
        /*0d44*/ 	.word	0x00000010
        /*0d48*/ 	.short	0x010a
        /*0d4a*/ 	.byte	0x3f
	.zero		1


	//   ....[19]....
        /*0d4c*/ 	.word	0x000103f0
        /*0d50*/ 	.word	0x00000007
        /*0d54*/ 	.word	0x00000000
        /*0d58*/ 	.short	0x010a
        /*0d5a*/ 	.byte	0x3f
	.zero		1


	//----- nvinfo : EIATTR_NUM_MBARRIERS
	.align		4
.L_30:
        /*0d5c*/ 	.byte	0x03, 0x38
        /*0d5e*/ 	.short	0x0006


	//----- nvinfo : EIATTR_EXIT_INSTR_OFFSETS
	.align		4
        /*0d60*/ 	.byte	0x04, 0x1c
        /*0d62*/ 	.short	(.L_32 - .L_31)


	//   ....[0]....
.L_31:
        /*0d64*/ 	.word	0x00000600


	//   ....[1]....
        /*0d68*/ 	.word	0x00000f50


	//   ....[2]....
        /*0d6c*/ 	.word	0x0000ebd0


	//   ....[3]....
        /*0d70*/ 	.word	0x0000f220


	//   ....[4]....
        /*0d74*/ 	.word	0x000101a0


	//----- nvinfo : EIATTR_MAX_THREADS
	.align		4
.L_32:
        /*0d78*/ 	.byte	0x04, 0x05
        /*0d7a*/ 	.short	(.L_34 - .L_33)
.L_33:
        /*0d7c*/ 	.word	0x00000180
        /*0d80*/ 	.word	0x00000001
        /*0d84*/ 	.word	0x00000001


	//----- nvinfo : EIATTR_CRS_STACK_SIZE
	.align		4
.L_34:
        /*0d88*/ 	.byte	0x04, 0x1e
        /*0d8a*/ 	.short	(.L_36 - .L_35)
.L_35:
        /*0d8c*/ 	.word	0x00000000


	//----- nvinfo : EIATTR_CBANK_PARAM_SIZE
	.align		4
.L_36:
        /*0d90*/ 	.byte	0x03, 0x19
        /*0d92*/ 	.short	0x0470


	//----- nvinfo : EIATTR_PARAM_CBANK
	.align		4
        /*0d94*/ 	.byte	0x04, 0x0a
        /*0d96*/ 	.short	(.L_38 - .L_37)
	.align		4
.L_37:
        /*0d98*/ 	.word	index@(.nv.constant0._ZN7cutlass13device_kernelINS_4gemm6kernel13GemmUniversalIN4cute5tupleIJiiiiEEENS1_10collective13CollectiveMmaINS1_37MainloopSm90TmaGmmaWarpSpecializedFP8ILi2ENS5_IJNS4_1CILi1EEESB_SB_EEENS1_35KernelTmaWarpSpecializedCooperativeEEENS5_IJNSA_ILi256EEENSA_ILi128EEESG_EEENS_12float_e4m3_tENS5_IJlSB_lEEESI_SJ_NS4_8TiledMMAINS4_8MMA_AtomIJNS4_4SM904GMMA31MMA_64x128x32_F32E4M3E4M3_SS_TNILNSN_7ScaleInE1ELSP_1EEEEEENS4_6LayoutINS5_IJNSA_ILi2EEESB_SB_EEENS5_IJSB_NSA_ILi0EEESV_EEEEENS5_IJNS4_10UnderscoreESY_SY_EEEEENS4_13SM90_TMA_LOADENS4_14ComposedLayoutINS4_7SwizzleILi3ELi4ELi3EEENS4_18smem_ptr_flag_bitsILi8EEENSS_INS5_IJNSA_ILi8EEESG_EEENS5_IJSG_SB_EEEEEEEvNS4_8identityES11_S1B_vS1C_EENS_8epilogue10collective6detail29Sm90TmaWarpSpecializedAdapterINS1F_15DefaultEpilogueISI_SJ_SJ_NS1E_6thread17LinearCombinationISI_Li1EffLNS1J_9ScaleType4KindE0ELNS_15FloatRoundStyleE2ESI_EENS1_15EpilogueDefaultEEEEEvvEEEEvNT_6ParamsE)
        /*0d9c*/ 	.short	0x0210
        /*0d9e*/ 	.short	0x0470


	//----- nvinfo : EIATTR_SW_WAR
	.align		4
.L_38:
        /*0da0*/ 	.byte	0x04, 0x36
        /*0da2*/ 	.short	(.L_40 - .L_39)
.L_39:
        /*0da4*/ 	.word	0x00000008
.L_40:


//--------------------- .nv.callgraph             --------------------------
	.section	.nv.callgraph,"",@"SHT_CUDA_CALLGRAPH"
	.align	4
	.sectionentsize	8
	.align		4
        /*0000*/ 	.word	0x00000000
	.align		4
        /*0004*/ 	.word	0xffffffff
	.align		4
        /*0008*/ 	.word	0x00000000
	.align		4
        /*000c*/ 	.word	0xfffffffe
	.align		4
        /*0010*/ 	.word	0x00000000
	.align		4
        /*0014*/ 	.word	0xfffffffd
	.align		4
        /*0018*/ 	.word	0x00000000
	.align		4
        /*001c*/ 	.word	0xfffffffc


//--------------------- .nv.constant4             --------------------------
	.section	.nv.constant4,"a",@progbits
	.align	8
	.align		8
.nv.constant4:
        /*0000*/ 	.dword	_ZN40_INTERNAL_18b435d3_4_k_cu_621fcc9b_256794cuda3std3__45__cpo5beginE
	.align		8
        /*0008*/ 	.dword	_ZN40_INTERNAL_18b435d3_4_k_cu_621fcc9b_256794cuda3std3__45__cpo3endE
	.align		8
        /*0010*/ 	.dword	_ZN40_INTERNAL_18b435d3_4_k_cu_621fcc9b_256794cuda3std3__45__cpo6cbeginE
	.align		8
        /*0018*/ 	.dword	_ZN40_INTERNAL_18b435d3_4_k_cu_621fcc9b_256794cuda3std3__45__cpo4cendE
	.align		8
        /*0020*/ 	.dword	_ZN40_INTERNAL_18b435d3_4_k_cu_621fcc9b_256794cuda3std3__442_GLOBAL__N__18b435d3_4_k_cu_621fcc9b_256796ignoreE
	.align		8
        /*0028*/ 	.dword	_ZN40_INTERNAL_18b435d3_4_k_cu_621fcc9b_256794cuda3std3__419piecewise_constructE
	.align		8
        /*0030*/ 	.dword	_ZN40_INTERNAL_18b435d3_4_k_cu_621fcc9b_256794cuda3std3__48in_placeE
	.align		8
        /*0038*/ 	.dword	_ZN40_INTERNAL_18b435d3_4_k_cu_621fcc9b_256794cuda3std6ranges3__45__cpo4swapE
	.align		8
        /*0040*/ 	.dword	_ZN40_INTERNAL_18b435d3_4_k_cu_621fcc9b_256794cuda3std6ranges3__45__cpo9iter_moveE
	.align		8
        /*0048*/ 	.dword	_ZN40_INTERNAL_18b435d3_4_k_cu_621fcc9b_256794cute7productE
	.align		8
        /*0050*/ 	.dword	_ZN40_INTERNAL_18b435d3_4_k_cu_621fcc9b_256794cute1_E


//--------------------- .text._ZN7cutlass13device_kernelINS_4gemm6kernel13GemmUniversalIN4cute5tupleIJiiiiEEENS1_10collective13CollectiveMmaINS1_37MainloopSm90TmaGmmaWarpSpecializedFP8ILi2ENS5_IJNS4_1CILi1EEESB_SB_EEENS1_35KernelTmaWarpSpecializedCooperativeEEENS5_IJNSA_ILi256EEENSA_ILi128EEESG_EEENS_12float_e4m3_tENS5_IJlSB_lEEESI_SJ_NS4_8TiledMMAINS4_8MMA_AtomIJNS4_4SM904GMMA31MMA_64x128x32_F32E4M3E4M3_SS_TNILNSN_7ScaleInE1ELSP_1EEEEEENS4_6LayoutINS5_IJNSA_ILi2EEESB_SB_EEENS5_IJSB_NSA_ILi0EEESV_EEEEENS5_IJNS4_10UnderscoreESY_SY_EEEEENS4_13SM90_TMA_LOADENS4_14ComposedLayoutINS4_7SwizzleILi3ELi4ELi3EEENS4_18smem_ptr_flag_bitsILi8EEENSS_INS5_IJNSA_ILi8EEESG_EEENS5_IJSG_SB_EEEEEEEvNS4_8identityES11_S1B_vS1C_EENS_8epilogue10collective6detail29Sm90TmaWarpSpecializedAdapterINS1F_15DefaultEpilogueISI_SJ_SJ_NS1E_6thread17LinearCombinationISI_Li1EffLNS1J_9ScaleType4KindE0ELNS_15FloatRoundStyleE2ESI_EENS1_15EpilogueDefaultEEEEEvvEEEEvNT_6ParamsE --------------------------
	.section	.text._ZN7cutlass13device_kernelINS_4gemm6kernel13GemmUniversalIN4cute5tupleIJiiiiEEENS1_10collective13CollectiveMmaINS1_37MainloopSm90TmaGmmaWarpSpecializedFP8ILi2ENS5_IJNS4_1CILi1EEESB_SB_EEENS1_35KernelTmaWarpSpecializedCooperativeEEENS5_IJNSA_ILi256EEENSA_ILi128EEESG_EEENS_12float_e4m3_tENS5_IJlSB_lEEESI_SJ_NS4_8TiledMMAINS4_8MMA_AtomIJNS4_4SM904GMMA31MMA_64x128x32_F32E4M3E4M3_SS_TNILNSN_7ScaleInE1ELSP_1EEEEEENS4_6LayoutINS5_IJNSA_ILi2EEESB_SB_EEENS5_IJSB_NSA_ILi0EEESV_EEEEENS5_IJNS4_10UnderscoreESY_SY_EEEEENS4_13SM90_TMA_LOADENS4_14ComposedLayoutINS4_7SwizzleILi3ELi4ELi3EEENS4_18smem_ptr_flag_bitsILi8EEENSS_INS5_IJNSA_ILi8EEESG_EEENS5_IJSG_SB_EEEEEEEvNS4_8identityES11_S1B_vS1C_EENS_8epilogue10collective6detail29Sm90TmaWarpSpecializedAdapterINS1F_15DefaultEpilogueISI_SJ_SJ_NS1E_6thread17LinearCombinationISI_Li1EffLNS1J_9ScaleType4KindE0ELNS_15FloatRoundStyleE2ESI_EENS1_15EpilogueDefaultEEEEEvvEEEEvNT_6ParamsE,"ax",@progbits
	.align	128
.text._ZN7cutlass13device_kernelINS_4gemm6kernel13GemmUniversalIN4cute5tupleIJiiiiEEENS1_10collective13CollectiveMmaINS1_37MainloopSm90TmaGmmaWarpSpecializedFP8ILi2ENS5_IJNS4_1CILi1EEESB_SB_EEENS1_35KernelTmaWarpSpecializedCooperativeEEENS5_IJNSA_ILi256EEENSA_ILi128EEESG_EEENS_12float_e4m3_tENS5_IJlSB_lEEESI_SJ_NS4_8TiledMMAINS4_8MMA_AtomIJNS4_4SM904GMMA31MMA_64x128x32_F32E4M3E4M3_SS_TNILNSN_7ScaleInE1ELSP_1EEEEEENS4_6LayoutINS5_IJNSA_ILi2EEESB_SB_EEENS5_IJSB_NSA_ILi0EEESV_EEEEENS5_IJNS4_10UnderscoreESY_SY_EEEEENS4_13SM90_TMA_LOADENS4_14ComposedLayoutINS4_7SwizzleILi3ELi4ELi3EEENS4_18smem_ptr_flag_bitsILi8EEENSS_INS5_IJNSA_ILi8EEESG_EEENS5_IJSG_SB_EEEEEEEvNS4_8identityES11_S1B_vS1C_EENS_8epilogue10collective6detail29Sm90TmaWarpSpecializedAdapterINS1F_15DefaultEpilogueISI_SJ_SJ_NS1E_6thread17LinearCombinationISI_Li1EffLNS1J_9ScaleType4KindE0ELNS_15FloatRoundStyleE2ESI_EENS1_15EpilogueDefaultEEEEEvvEEEEvNT_6ParamsE:
        .type           _ZN7cutlass13device_kernelINS_4gemm6kernel13GemmUniversalIN4cute5tupleIJiiiiEEENS1_10collective13CollectiveMmaINS1_37MainloopSm90TmaGmmaWarpSpecializedFP8ILi2ENS5_IJNS4_1CILi1EEESB_SB_EEENS1_35KernelTmaWarpSpecializedCooperativeEEENS5_IJNSA_ILi256EEENSA_ILi128EEESG_EEENS_12float_e4m3_tENS5_IJlSB_lEEESI_SJ_NS4_8TiledMMAINS4_8MMA_AtomIJNS4_4SM904GMMA31MMA_64x128x32_F32E4M3E4M3_SS_TNILNSN_7ScaleInE1ELSP_1EEEEEENS4_6LayoutINS5_IJNSA_ILi2EEESB_SB_EEENS5_IJSB_NSA_ILi0EEESV_EEEEENS5_IJNS4_10UnderscoreESY_SY_EEEEENS4_13SM90_TMA_LOADENS4_14ComposedLayoutINS4_7SwizzleILi3ELi4ELi3EEENS4_18smem_ptr_flag_bitsILi8EEENSS_INS5_IJNSA_ILi8EEESG_EEENS5_IJSG_SB_EEEEEEEvNS4_8identityES11_S1B_vS1C_EENS_8epilogue10collective6detail29Sm90TmaWarpSpecializedAdapterINS1F_15DefaultEpilogueISI_SJ_SJ_NS1E_6thread17LinearCombinationISI_Li1EffLNS1J_9ScaleType4KindE0ELNS_15FloatRoundStyleE2ESI_EENS1_15EpilogueDefaultEEEEEvvEEEEvNT_6ParamsE,@function
        .size           _ZN7cutlass13device_kernelINS_4gemm6kernel13GemmUniversalIN4cute5tupleIJiiiiEEENS1_10collective13CollectiveMmaINS1_37MainloopSm90TmaGmmaWarpSpecializedFP8ILi2ENS5_IJNS4_1CILi1EEESB_SB_EEENS1_35KernelTmaWarpSpecializedCooperativeEEENS5_IJNSA_ILi256EEENSA_ILi128EEESG_EEENS_12float_e4m3_tENS5_IJlSB_lEEESI_SJ_NS4_8TiledMMAINS4_8MMA_AtomIJNS4_4SM904GMMA31MMA_64x128x32_F32E4M3E4M3_SS_TNILNSN_7ScaleInE1ELSP_1EEEEEENS4_6LayoutINS5_IJNSA_ILi2EEESB_SB_EEENS5_IJSB_NSA_ILi0EEESV_EEEEENS5_IJNS4_10UnderscoreESY_SY_EEEEENS4_13SM90_TMA_LOADENS4_14ComposedLayoutINS4_7SwizzleILi3ELi4ELi3EEENS4_18smem_ptr_flag_bitsILi8EEENSS_INS5_IJNSA_ILi8EEESG_EEENS5_IJSG_SB_EEEEEEEvNS4_8identityES11_S1B_vS1C_EENS_8epilogue10collective6detail29Sm90TmaWarpSpecializedAdapterINS1F_15DefaultEpilogueISI_SJ_SJ_NS1E_6thread17LinearCombinationISI_Li1EffLNS1J_9ScaleType4KindE0ELNS_15FloatRoundStyleE2ESI_EENS1_15EpilogueDefaultEEEEEvvEEEEvNT_6ParamsE,(.L_x_325 - _ZN7cutlass13device_kernelINS_4gemm6kernel13GemmUniversalIN4cute5tupleIJiiiiEEENS1_10collective13CollectiveMmaINS1_37MainloopSm90TmaGmmaWarpSpecializedFP8ILi2ENS5_IJNS4_1CILi1EEESB_SB_EEENS1_35KernelTmaWarpSpecializedCooperativeEEENS5_IJNSA_ILi256EEENSA_ILi128EEESG_EEENS_12float_e4m3_tENS5_IJlSB_lEEESI_SJ_NS4_8TiledMMAINS4_8MMA_AtomIJNS4_4SM904GMMA31MMA_64x128x32_F32E4M3E4M3_SS_TNILNSN_7ScaleInE1ELSP_1EEEEEENS4_6LayoutINS5_IJNSA_ILi2EEESB_SB_EEENS5_IJSB_NSA_ILi0EEESV_EEEEENS5_IJNS4_10UnderscoreESY_SY_EEEEENS4_13SM90_TMA_LOADENS4_14ComposedLayoutINS4_7SwizzleILi3ELi4ELi3EEENS4_18smem_ptr_flag_bitsILi8EEENSS_INS5_IJNSA_ILi8EEESG_EEENS5_IJSG_SB_EEEEEEEvNS4_8identityES11_S1B_vS1C_EENS_8epilogue10collective6detail29Sm90TmaWarpSpecializedAdapterINS1F_15DefaultEpilogueISI_SJ_SJ_NS1E_6thread17LinearCombinationISI_Li1EffLNS1J_9ScaleType4KindE0ELNS_15FloatRoundStyleE2ESI_EENS1_15EpilogueDefaultEEEEEvvEEEEvNT_6ParamsE)
        .other          _ZN7cutlass13device_kernelINS_4gemm6kernel13GemmUniversalIN4cute5tupleIJiiiiEEENS1_10collective13CollectiveMmaINS1_37MainloopSm90TmaGmmaWarpSpecializedFP8ILi2ENS5_IJNS4_1CILi1EEESB_SB_EEENS1_35KernelTmaWarpSpecializedCooperativeEEENS5_IJNSA_ILi256EEENSA_ILi128EEESG_EEENS_12float_e4m3_tENS5_IJlSB_lEEESI_SJ_NS4_8TiledMMAINS4_8MMA_AtomIJNS4_4SM904GMMA31MMA_64x128x32_F32E4M3E4M3_SS_TNILNSN_7ScaleInE1ELSP_1EEEEEENS4_6LayoutINS5_IJNSA_ILi2EEESB_SB_EEENS5_IJSB_NSA_ILi0EEESV_EEEEENS5_IJNS4_10UnderscoreESY_SY_EEEEENS4_13SM90_TMA_LOADENS4_14ComposedLayoutINS4_7SwizzleILi3ELi4ELi3EEENS4_18smem_ptr_flag_bitsILi8EEENSS_INS5_IJNSA_ILi8EEESG_EEENS5_IJSG_SB_EEEEEEEvNS4_8identityES11_S1B_vS1C_EENS_8epilogue10collective6detail29Sm90TmaWarpSpecializedAdapterINS1F_15DefaultEpilogueISI_SJ_SJ_NS1E_6thread17LinearCombinationISI_Li1EffLNS1J_9ScaleType4KindE0ELNS_15FloatRoundStyleE2ESI_EENS1_15EpilogueDefaultEEEEEvvEEEEvNT_6ParamsE,@"STO_CUDA_ENTRY STV_DEFAULT"
_ZN7cutlass13device_kernelINS_4gemm6kernel13GemmUniversalIN4cute5tupleIJiiiiEEENS1_10collective13CollectiveMmaINS1_37MainloopSm90TmaGmmaWarpSpecializedFP8ILi2ENS5_IJNS4_1CILi1EEESB_SB_EEENS1_35KernelTmaWarpSpecializedCooperativeEEENS5_IJNSA_ILi256EEENSA_ILi128EEESG_EEENS_12float_e4m3_tENS5_IJlSB_lEEESI_SJ_NS4_8TiledMMAINS4_8MMA_AtomIJNS4_4SM904GMMA31MMA_64x128x32_F32E4M3E4M3_SS_TNILNSN_7ScaleInE1ELSP_1EEEEEENS4_6LayoutINS5_IJNSA_ILi2EEESB_SB_EEENS5_IJSB_NSA_ILi0EEESV_EEEEENS5_IJNS4_10UnderscoreESY_SY_EEEEENS4_13SM90_TMA_LOADENS4_14ComposedLayoutINS4_7SwizzleILi3ELi4ELi3EEENS4_18smem_ptr_flag_bitsILi8EEENSS_INS5_IJNSA_ILi8EEESG_EEENS5_IJSG_SB_EEEEEEEvNS4_8identityES11_S1B_vS1C_EENS_8epilogue10collective6detail29Sm90TmaWarpSpecializedAdapterINS1F_15DefaultEpilogueISI_SJ_SJ_NS1E_6thread17LinearCombinationISI_Li1EffLNS1J_9ScaleType4KindE0ELNS_15FloatRoundStyleE2ESI_EENS1_15EpilogueDefaultEEEEEvvEEEEvNT_6ParamsE:
[----:B------:R-:W0:Y:S02]  /*0000*/  LDC R1, c[0x0][0x28] ;  /* 0x00000a00ff017b82 */ /* 0x000e240000000800 */
[----:B0-----:R-:W-:Y:S01]  /*0010*/  VIADD R1, R1, 0xffffff10 ;  /* 0xffffff1001017836 */ /* 0x001fe20000000000 */
[----:B------:R-:W0:Y:S01]  /*0020*/  S2R R2, SR_TID.X ;  /* 0x0000000000027919 */ /* 0x000e220000002100 */
[----:B------:R-:W-:Y:S01]  /*0030*/  ELECT P0, URZ, PT ;  /* 0x00000000003f782f */ /* 0x000fe20003800000 */
[----:B------:R-:W-:Y:S01]  /*0040*/  BSSY B0, `(.L_x_0) ;  /* 0x0000015000007945 */ /* 0x000fe20003800000 */
[--C-:B0-----:R-:W-:Y:S02]  /*0050*/  SHF.R.U32.HI R0, RZ, 0x5, R2.reuse ;  /* 0x00000005ff007819 */ /* 0x101fe40000011602 */
[----:B------:R-:W-:-:S03]  /*0060*/  SHF.R.U32.HI R2, RZ, 0x7, R2 ;  /* 0x00000007ff027819 */ /* 0x000fc60000011602 */
[----:B------:R-:W0:Y:S04]  /*0070*/  SHFL.IDX PT, R3, R0, RZ, 0x1f ;  /* 0x00001fff00037589 */ /* 0x000e2800000e0000 */
[----:B------:R-:W1:Y:S01]  /*0080*/  SHFL.IDX PT, R2, R2, RZ, 0x1f ;  /* 0x00001fff02027589 */ /* 0x000e6200000e0000 */
[----:B0-----:R-:W-:Y:S02]  /*0090*/  R2UR UR4, R3 ;  /* 0x00000000030472ca */ /* 0x001fe400000e0000 */
[----:B-1----:R-:W-:-:S11]  /*00a0*/  R2UR UR6, R2 ;  /* 0x00000000020672ca */ /* 0x002fd600000e0000 */
[----:B------:R-:W-:Y:S02]  /*00b0*/  USHF.R.S32.HI UR5, URZ, 0x1f, UR4 ;  /* 0x0000001f3f057899 */ /* 0x000fe40008011404 */
[----:B------:R-:W-:Y:S02]  /*00c0*/  ISETP.NE.OR P0, PT, RZ, UR4, !P0 ;  /* 0x00000004ff007c0c */ /* 0x000fe4000c705670 */
[----:B------:R-:W-:-:S04]  /*00d0*/  ULEA.HI UR5, UR5, UR4, URZ, 0x2 ;  /* 0x0000000405057291 */ /* 0x000fc8000f8f103f */
[----:B------:R-:W-:-:S04]  /*00e0*/  ULOP3.LUT UR5, UR5, 0xfffffffc, URZ, 0xc0, !UPT ;  /* 0xfffffffc05057892 */ /* 0x000fc8000f8ec03f */
[----:B------:R-:W-:-:S03]  /*00f0*/  UIADD3 UR8, UR4, -UR5, URZ ;  /* 0x8000000504087290 */ /* 0x000fc6000fffe03f */
[----:B------:R-:W-:Y:S09]  /*0100*/  @P0 BRA `(.L_x_1) ;  /* 0x0000000000200947 */ /* 0x000ff20003800000 */
[----:B------:R-:W-:Y:S02]  /*0110*/  ULDC.64 UR4, c[0x0][0x198] ;  /* 0x0000660000047ab9 */ /* 0x000fe40000000a00 */
[----:B------:R-:W-:Y:S02]  /*0120*/  UIADD3 UR10, UP0, UR4, 0xf0, URZ ;  /* 0x000000f0040a7890 */ /* 0x000fe4000ff1e03f */
[----:B------:R-:W-:Y:S02]  /*0130*/  UIADD3 UR4, UP1, UR4, 0x1f0, URZ ;  /* 0x000001f004047890 */ /* 0x000fe4000ff3e03f */
[----:B------:R-:W-:Y:S02]  /*0140*/  UIADD3.X UR11, URZ, UR5, URZ, UP0, !UPT ;  /* 0x000000053f0b7290 */ /* 0x000fe400087fe43f */
[----:B------:R-:W-:-:S07]  /*0150*/  UIADD3.X UR5, URZ, UR5, URZ, UP1, !UPT ;  /* 0x000000053f057290 */ /* 0x000fce0008ffe43f */
[----:B------:R0:W-:Y:S02]  /*0160*/  UTMACCTL.PF [UR10] ;  /* 0x000000000a0079b9 */ /* 0x0001e40008040000 */
[----:B------:R0:W-:Y:S02]  /*0170*/  UTMACCTL.PF [UR4] ;  /* 0x00000000040079b9 */ /* 0x0001e40008040000 */
[----:B0-----:R-:W-:Y:S01]  /*0180*/  NOP ;  /* 0x0000000000007918 */ /* 0x001fe20000000000 */
.L_x_1:
[----:B------:R-:W-:Y:S05]  /*0190*/  BSYNC B0 ;  /* 0x0000000000007941 */ /* 0x000fea0003800000 */
.L_x_0:
[----:B------:R-:W0:Y:S01]  /*01a0*/  SHFL.IDX PT, R2, R0, RZ, 0x1f ;  /* 0x00001fff00027589 */ /* 0x000e2200000e0000 */
[----:B------:R-:W-:Y:S01]  /*01b0*/  UISETP.NE.AND UP0, UPT, UR8, 0x3, UPT ;  /* 0x000000030800788c */ /* 0x000fe2000bf05270 */
[----:B------:R-:W-:Y:S01]  /*01c0*/  ISETP.NE.AND P1, PT, RZ, UR6, PT ;  /* 0x00000006ff007c0c */ /* 0x000fe2000bf25270 */
[----:B------:R-:W-:Y:S02]  /*01d0*/  UIADD3 UR10, UR6, -0x1, URZ ;  /* 0xffffffff060a7890 */ /* 0x000fe4000fffe03f */
[----:B------:R-:W-:Y:S02]  /*01e0*/  UISETP.EQ.OR UP0, UPT, UR8, URZ, !UP0 ;  /* 0x0000003f0800728c */ /* 0x000fe4000c702670 */
[----:B------:R-:W-:Y:S02]  /*01f0*/  UISETP.GE.U32.AND UP1, UPT, UR10, 0x2, UPT ;  /* 0x000000020a00788c */ /* 0x000fe4000bf26070 */
[----:B------:R-:W-:-:S04]  /*0200*/  UISETP.EQ.AND UP0, UPT, UR6, URZ, UP0 ;  /* 0x0000003f0600728c */ /* 0x000fc80008702270 */
[----:B------:R-:W-:-:S04]  /*0210*/  USEL UR13, URZ, 0x1, !UP0 ;  /* 0x000000013f0d7887 */ /* 0x000fc8000c000000 */
[----:B------:R-:W-:Y:S01]  /*0220*/  USEL UR13, UR13, 0x2, UP1 ;  /* 0x000000020d0d7887 */ /* 0x000fe20008800000 */
[----:B0-----:R-:W-:-:S13]  /*0230*/  ISETP.NE.AND P0, PT, R2, RZ, PT ;  /* 0x000000ff0200720c */ /* 0x001fda0003f05270 */
[----:B------:R-:W-:Y:S05]  /*0240*/  @P0 BRA `(.L_x_2) ;  /* 0x0000000000480947 */ /* 0x000fea0003800000 */
[----:B------:R-:W0:Y:S01]  /*0250*/  S2UR UR9, SR_CgaCtaId ;  /* 0x00000000000979c3 */ /* 0x000e220000008800 */
[----:B------:R-:W-:Y:S01]  /*0260*/  UMOV UR4, 0x400 ;  /* 0x0000040000047882 */ /* 0x000fe20000000000 */
[----:B------:R-:W-:Y:S01]  /*0270*/  UMOV UR5, 0x1 ;  /* 0x0000000100057882 */ /* 0x000fe20000000000 */
[----:B------:R-:W-:Y:S01]  /*0280*/  UMOV UR6, 0x100 ;  /* 0x0000010000067882 */ /* 0x000fe20000000000 */
[----:B------:R-:W-:Y:S01]  /*0290*/  ELECT P0, URZ, PT ;  /* 0x00000000003f782f */ /* 0x000fe20003800000 */
[----:B------:R-:W-:-:S04]  /*02a0*/  UIADD3 UR6, -UR6, 0x100000, URZ ;  /* 0x0010000006067890 */ /* 0x000fc8000fffe13f */
[----:B------:R-:W-:Y:S02]  /*02b0*/  USHF.L.U32 UR7, UR6, 0xb, URZ ;  /* 0x0000000b06077899 */ /* 0x000fe4000800063f */
[----:B------:R-:W-:Y:S02]  /*02c0*/  USHF.L.U32 UR6, UR6, 0x1, URZ ;  /* 0x0000000106067899 */ /* 0x000fe4000800063f */
[----:B0-----:R-:W-:Y:S02]  /*02d0*/  ULEA UR9, UR9, UR4, 0x18 ;  /* 0x0000000409097291 */ /* 0x001fe4000f8ec03f */
[----:B------:R-:W-:-:S04]  /*02e0*/  UIADD3 UR4, -UR5, 0x100000, URZ ;  /* 0x0010000005047890 */ /* 0x000fc8000fffe13f */
[----:B------:R-:W-:Y:S02]  /*02f0*/  USHF.L.U32 UR5, UR4, 0xb, URZ ;  /* 0x0000000b04057899 */ /* 0x000fe4000800063f */
[----:B------:R-:W-:Y:S01]  /*0300*/  USHF.L.U32 UR4, UR4, 0x1, URZ ;  /* 0x0000000104047899 */ /* 0x000fe2000800063f */
[----:B------:R-:W0:Y:S11]  /*0310*/  FENCE.VIEW.ASYNC.S ;  /* 0x00000000000073c6 */ /* 0x000e360000000000 */
[----:B0-----:R0:W1:Y:S01]  /*0320*/  SYNCS.EXCH.64 URZ, [UR9], UR4 ;  /* 0x00000004093f75b2 */ /* 0x0010620008000100 */
[----:B------:R0:W2:Y:S01]  /*0330*/  SYNCS.EXCH.64 URZ, [UR9+0x10], UR6 ;  /* 0x00001006093f75b2 */ /* 0x0000a20008000100 */
[----:B------:R0:W3:Y:S01]  /*0340*/  SYNCS.EXCH.64 URZ, [UR9+0x8], UR4 ;  /* 0x00000804093f75b2 */ /* 0x0000e20008000100 */
[----:B------:R0:W4:Y:S01]  /*0350*/  SYNCS.EXCH.64 URZ, [UR9+0x18], UR6 ;  /* 0x00001806093f75b2 */ /* 0x0001220008000100 */
[----:B------:R-:W-:Y:S01]  /*0360*/  NOP ;  /* 0x0000000000007918 */ /* 0x000fe20000000000 */
.L_x_2:
[----:B------:R-:W5:Y:S01]  /*0370*/  SHFL.IDX PT, R0, R0, RZ, 0x1f ;  /* 0x00001fff00007589 */ /* 0x000f6200000e0000 */
[----:B------:R-:W1:Y:S01]  /*0380*/  LDC R2, c[0x0][0x65c] ;  /* 0x00019700ff027b82 */ /* 0x000e620000000800 */
[----:B------:R-:W-:Y:S01]  /*0390*/  ELECT P0, URZ, PT ;  /* 0x00000000003f782f */ /* 0x000fe20003800000 */
[----:B------:R-:W-:Y:S01]  /*03a0*/  IMAD.MOV.U32 R3, RZ, RZ, RZ ;  /* 0x000000ffff037224 */ /* 0x000fe200078e00ff */
[----:B0-----:R-:W-:Y:S01]  /*03b0*/  UMOV UR4, 0x20 ;  /* 0x0000002000047882 */ /* 0x001fe20000000000 */
[----:B------:R-:W-:Y:S01]  /*03c0*/  NOP ;  /* 0x0000000000007918 */ /* 0x000fe20000000000 */
[----:B------:R-:W-:Y:S01]  /*03d0*/  NOP ;  /* 0x0000000000007918 */ /* 0x000fe20000000000 */
[----:B-----5:R-:W-:Y:S02]  /*03e0*/  ISETP.NE.OR P0, PT, R0, RZ, !P0 ;  /* 0x000000ff0000720c */ /* 0x020fe40004705670 */
[----:B-1----:R-:W-:Y:S01]  /*03f0*/  ISETP.NE.AND P4, PT, R2, 0x1, PT ;  /* 0x000000010200780c */ /* 0x002fe20003f85270 */
[----:B------:R-:W0:Y:S01]  /*0400*/  S2R R0, SR_CTAID.Y ;  /* 0x0000000000007919 */ /* 0x000e220000002600 */
[----:B------:R-:W1:Y:S09]  /*0410*/  S2R R2, SR_CTAID.X ;  /* 0x0000000000027919 */ /* 0x000e720000002500 */
[----:B------:R-:W-:Y:S01]  /*0420*/  VOTEU.ALL UP0, P0 ;  /* 0x00000000003f7886 */ /* 0x000fe20000000000 */
[----:B------:R-:W-:Y:S01]  /*0430*/  VOTEU.ALL UP1, P0 ;  /* 0x00000000003f7886 */ /* 0x000fe20000020000 */
[----:B------:R-:W1:Y:S01]  /*0440*/  @P4 LDC R7, c[0x0][0x10] ;  /* 0x00000400ff074b82 */ /* 0x000e620000000800 */
[----:B------:R-:W-:-:S02]  /*0450*/  @P4 IMAD.MOV.U32 R5, RZ, RZ, RZ ;  /* 0x000000ffff054224 */ /* 0x000fc400078e00ff */
[----:B------:R-:W-:Y:S01]  /*0460*/  @P4 IMAD.MOV.U32 R11, RZ, RZ, RZ ;  /* 0x000000ffff0b4224 */ /* 0x000fe200078e00ff */
[----:B------:R-:W-:Y:S01]  /*0470*/  @!UP0 UMOV UR6, 0x400 ;  /* 0x0000040000068882 */ /* 0x000fe20000000000 */
[----:B------:R-:W-:-:S04]  /*0480*/  @!UP0 UIADD3 UR4, -UR4, 0x100000, URZ ;  /* 0x0010000004048890 */ /* 0x000fc8000fffe13f */
[----:B------:R-:W-:Y:S02]  /*0490*/  @!UP0 USHF.L.U32 UR5, UR4, 0xb, URZ ;  /* 0x0000000b04058899 */ /* 0x000fe4000800063f */
[----:B------:R-:W-:Y:S01]  /*04a0*/  @!UP0 USHF.L.U32 UR4, UR4, 0x1, URZ ;  /* 0x0000000104048899 */ /* 0x000fe2000800063f */
[----:B------:R-:W5:Y:S08]  /*04b0*/  @!P4 LDC R9, c[0x0][0xc] ;  /* 0x00000300ff09cb82 */ /* 0x000f700000000800 */
[----:B------:R-:W2:Y:S01]  /*04c0*/  @!UP0 S2UR UR7, SR_CgaCtaId ;  /* 0x00000000000789c3 */ /* 0x000ea20000008800 */
[----:B0-----:R-:W-:-:S04]  /*04d0*/  @P4 IMAD.MOV.U32 R4, RZ, RZ, R0 ;  /* 0x000000ffff044224 */ /* 0x001fc800078e0000 */
[----:B-1----:R-:W-:-:S04]  /*04e0*/  @P4 IMAD.WIDE.U32 R6, R2, R7, R4 ;  /* 0x0000000702064225 */ /* 0x002fc800078e0004 */
[----:B------:R-:W-:Y:S02]  /*04f0*/  @P4 IMAD.MOV.U32 R16, RZ, RZ, R6 ;  /* 0x000000ffff104224 */ /* 0x000fe400078e0006 */
[----:B------:R-:W-:Y:S02]  /*0500*/  @P4 IMAD.IADD R17, R7, 0x1, R11 ;  /* 0x0000000107114824 */ /* 0x000fe400078e020b */
[----:B-----5:R-:W-:-:S04]  /*0510*/  @!P4 IMAD.WIDE.U32 R4, R9, R0, R2 ;  /* 0x000000000904c225 */ /* 0x020fc800078e0002 */
[----:B------:R-:W-:Y:S02]  /*0520*/  @!P4 IMAD.MOV.U32 R16, RZ, RZ, R4 ;  /* 0x000000ffff10c224 */ /* 0x000fe400078e0004 */
[----:B------:R-:W-:Y:S01]  /*0530*/  @!P4 IMAD.MOV.U32 R17, RZ, RZ, R5 ;  /* 0x000000ffff11c224 */ /* 0x000fe200078e0005 */
[----:B--2---:R-:W-:Y:S02]  /*0540*/  @!UP0 ULEA UR6, UR7, UR6, 0x18 ;  /* 0x0000000607068291 */ /* 0x004fe4000f8ec03f */
[----:B------:R0:W-:Y:S01]  /*0550*/  STL [R1+0x74], R16 ;  /* 0x0000741001007387 */ /* 0x0001e20000100800 */
[----:B------:R-:W-:-:S03]  /*0560*/  VOTEU.ALL UP0, P0 ;  /* 0x00000000003f7886 */ /* 0x000fc60000000000 */
[----:B------:R0:W-:Y:S04]  /*0570*/  STL [R1+0x70], R17 ;  /* 0x0000701101007387 */ /* 0x0001e80000100800 */
[----:B------:R-:W1:Y:S02]  /*0580*/  FENCE.VIEW.ASYNC.S ;  /* 0x00000000000073c6 */ /* 0x000e640000000000 */
[----:B-1----:R0:W3:Y:S01]  /*0590*/  @!UP0 SYNCS.EXCH.64 URZ, [UR6+0x30], UR4 ;  /* 0x00003004063f85b2 */ /* 0x0020e20008000100 */
[----:B------:R0:W3:Y:S01]  /*05a0*/  @!UP1 SYNCS.EXCH.64 URZ, [UR6+0x38], UR4 ;  /* 0x00003804063f95b2 */ /* 0x0000e20008000100 */
[----:B------:R-:W-:Y:S01]  /*05b0*/  NOP ;  /* 0x0000000000007918 */ /* 0x000fe20000000000 */
[----:B---34-:R-:W-:Y:S06]  /*05c0*/  BAR.SYNC.DEFER_BLOCKING 0x0 ;  /* 0x0000000000007b1d */ /* 0x018fec0000010000 */
[----:B0-----:R-:W-:Y:S05]  /*05d0*/  @!P1 BRA `(.L_x_3) ;  /* 0x000000e400809947 */ /* 0x001fea0003800000 */
[----:B------:R-:W-:-:S06]  /*05e0*/  UISETP.GT.U32.AND UP0, UPT, UR10, 0x1, UPT ;  /* 0x000000010a00788c */ /* 0x000fcc000bf04070 */
[----:B------:R-:W-:-:S13]  /*05f0*/  PLOP3.LUT P0, PT, PT, PT, UP0, 0x80, 0x0 ;  /* 0x000000000000781c */ /* 0x000fda0003f0f008 */
[----:B------:R-:W-:Y:S05]  /*0600*/  @P0 EXIT ;  /* 0x000000000000094d */ /* 0x000fea0003800000 */
[----:B------:R-:W-:Y:S01]  /*0610*/  IMAD.MOV.U32 R6, RZ, RZ, -0x1 ;  /* 0xffffffffff067424 */ /* 0x000fe200078e00ff */
[----:B------:R-:W-:Y:S01]  /*0620*/  ULDC.64 UR4, c[0x0][0x650] ;  /* 0x0001940000047ab9 */ /* 0x000fe20000000a00 */
[----:B------:R-:W-:Y:S01]  /*0630*/  IMAD.MOV.U32 R5, RZ, RZ, -0x1 ;  /* 0xffffffffff057424 */ /* 0x000fe200078e00ff */
[----:B------:R-:W-:Y:S01]  /*0640*/  ISETP.GE.U32.AND P0, PT, R16, UR4, PT ;  /* 0x0000000410007c0c */ /* 0x000fe2000bf06070 */
[----:B------:R-:W-:Y:S01]  /*0650*/  UMOV UR12, 0xffffffff ;  /* 0xffffffff000c7882 */ /* 0x000fe20000000000 */
[----:B------:R0:W-:Y:S01]  /*0660*/  STL [R1+0x7c], R6 ;  /* 0x00007c0601007387 */ /* 0x0001e20000100800 */
[----:B------:R-:W-:Y:S02]  /*0670*/  PRMT R4, RZ, 0x7610, R4 ;  /* 0x00007610ff047816 */ /* 0x000fe40000000004 */
[----:B------:R-:W-:Y:S01]  /*0680*/  ISETP.GE.U32.AND.EX P0, PT, R17, UR5, PT, P0 ;  /* 0x0000000511007c0c */ /* 0x000fe2000bf06100 */
[----:B------:R0:W-:-:S12]  /*0690*/  STL [R1+0x78], R5 ;  /* 0x0000780501007387 */ /* 0x0001d80000100800 */
[----:B0-----:R-:W-:Y:S05]  /*06a0*/  @P0 BRA `(.L_x_4) ;  /* 0x0000000400680947 */ /* 0x001fea0003800000 */
[----:B------:R-:W0:Y:S01]  /*06b0*/  LDC.64 R12, c[0x0][0x628] ;  /* 0x00018a00ff0c7b82 */ /* 0x000e220000000a00 */
[----:B------:R-:W-:Y:S02]  /*06c0*/  IMAD.MOV.U32 R4, RZ, RZ, R16 ;  /* 0x000000ffff047224 */ /* 0x000fe400078e0010 */
[----:B------:R-:W-:-:S05]  /*06d0*/  IMAD.MOV.U32 R5, RZ, RZ, R17 ;  /* 0x000000ffff057224 */ /* 0x000fca00078e0011 */
[----:B------:R-:W1:Y:S08]  /*06e0*/  LDC R10, c[0x0][0x630] ;  /* 0x00018c00ff0a7b82 */ /* 0x000e700000000800 */
[----:B------:R-:W2:Y:S01]  /*06f0*/  LDC.64 R14, c[0x0][0x620] ;  /* 0x00018800ff0e7b82 */ /* 0x000ea20000000a00 */
[----:B0-----:R-:W-:-:S04]  /*0700*/  ISETP.NE.U32.AND P0, PT, R12, RZ, PT ;  /* 0x000000ff0c00720c */ /* 0x001fc80003f05070 */
[----:B------:R-:W-:-:S13]  /*0710*/  ISETP.NE.AND.EX P0, PT, R13, RZ, PT, P0 ;  /* 0x000000ff0d00720c */ /* 0x000fda0003f05300 */
[----:B-12---:R-:W-:Y:S05]  /*0720*/  @!P0 BRA `(.L_x_5) ;  /* 0x0000000000288947 */ /* 0x006fea0003800000 */
[----:B------:R-:W0:Y:S02]  /*0730*/  LDC R9, c[0x0][0x634] ;  /* 0x00018d00ff097b82 */ /* 0x000e240000000800 */
[----:B0-----:R-:W-:-:S05]  /*0740*/  IADD3 R9, P0, R16, R9, RZ ;  /* 0x0000000910097210 */ /* 0x001fca0007f1e0ff */
[----:B------:R-:W-:-:S04]  /*0750*/  IMAD.X R11, RZ, RZ, R17, P0 ;  /* 0x000000ffff0b7224 */ /* 0x000fc800000e0611 */
[----:B------:R-:W-:-:S04]  /*0760*/  IMAD.WIDE.U32 R4, R11, R12, RZ ;  /* 0x0000000c0b047225 */ /* 0x000fc800078e00ff */
[----:B------:R-:W-:-:S04]  /*0770*/  IMAD.WIDE.U32 R6, P0, R9, R13, R4 ;  /* 0x0000000d09067225 */ /* 0x000fc80007800004 */
[----:B------:R-:W-:-:S04]  /*0780*/  IMAD.WIDE.U32 R4, R9, R12, RZ ;  /* 0x0000000c09047225 */ /* 0x000fc800078e00ff */
[----:B------:R-:W-:Y:S01]  /*0790*/  IMAD.X R9, RZ, RZ, RZ, P0 ;  /* 0x000000ffff097224 */ /* 0x000fe200000e06ff */
[----:B------:R-:W-:Y:S01]  /*07a0*/  IADD3 RZ, P0, R5, R6, RZ ;  /* 0x0000000605ff7210 */ /* 0x000fe20007f1e0ff */
[----:B------:R-:W-:-:S04]  /*07b0*/  IMAD.MOV.U32 R8, RZ, RZ, R7 ;  /* 0x000000ffff087224 */ /* 0x000fc800078e0007 */
[----:B------:R-:W-:-:S08]  /*07c0*/  IMAD.WIDE.U32.X R4, R11, R13, R8, P0 ;  /* 0x0000000d0b047225 */ /* 0x000fd000000e0408 */
.L_x_5:
[-CC-:B------:R-:W-:Y:S01]  /*07d0*/  SHF.R.U64 R24, R4, R10.reuse, R5.reuse ;  /* 0x0000000a04187219 */ /* 0x180fe20000001205 */
[----:B------:R-:W0:Y:S01]  /*07e0*/  LDC R8, c[0x0][0x618] ;  /* 0x00018600ff087b82 */ /* 0x000e220000000800 */
[----:B------:R-:W-:Y:S01]  /*07f0*/  SHF.R.U32.HI R4, RZ, R10, R5 ;  /* 0x0000000aff047219 */ /* 0x000fe20000011605 */
[----:B------:R-:W-:Y:S01]  /*0800*/  ULDC UR4, c[0x0][0x150] ;  /* 0x0000540000047ab9 */ /* 0x000fe20000000800 */
[----:B------:R-:W-:Y:S01]  /*0810*/  IADD3 R9, P0, RZ, -R24, RZ ;  /* 0x80000018ff097210 */ /* 0x000fe20007f1e0ff */
[----:B------:R-:W-:Y:S01]  /*0820*/  IMAD.MOV.U32 R5, RZ, RZ, R17 ;  /* 0x000000ffff057224 */ /* 0x000fe200078e0011 */
[----:B------:R-:W-:-:S03]  /*0830*/  I2FP.F32.U32 R3, R2 ;  /* 0x0000000200037245 */ /* 0x000fc60000201000 */
[----:B------:R-:W1:Y:S01]  /*0840*/  LDC.64 R18, c[0x0][0x640] ;  /* 0x00019000ff127b82 */ /* 0x000e620000000a00 */
[----:B------:R-:W-:Y:S02]  /*0850*/  IMAD.X R11, RZ, RZ, ~R4, P0 ;  /* 0x000000ffff0b7224 */ /* 0x000fe400000e0e04 */
[----:B------:R-:W-:Y:S01]  /*0860*/  FMUL R3, R3, UR4 ;  /* 0x0000000403037c20 */ /* 0x000fe20008400000 */
[----:B------:R-:W-:Y:S01]  /*0870*/  IMAD.MOV.U32 R4, RZ, RZ, R16 ;  /* 0x000000ffff047224 */ /* 0x000fe200078e0010 */
[----:B------:R-:W-:Y:S01]  /*0880*/  ULDC UR4, c[0x0][0x154] ;  /* 0x0000550000047ab9 */ /* 0x000fe20000000800 */
[-C--:B------:R-:W-:Y:S02]  /*0890*/  IMAD R6, R11, R14.reuse, RZ ;  /* 0x0000000e0b067224 */ /* 0x080fe400078e02ff */
[C---:B------:R-:W-:Y:S01]  /*08a0*/  IMAD.WIDE.U32 R4, R9.reuse, R14, R4 ;  /* 0x0000000e09047225 */ /* 0x040fe200078e0004 */
[----:B------:R-:W2:Y:S01]  /*08b0*/  LDC R10, c[0x0][0x608] ;  /* 0x00018200ff0a7b82 */ /* 0x000ea20000000800 */
[----:B------:R-:W3:Y:S02]  /*08c0*/  F2I.U32.TRUNC.NTZ R3, R3 ;  /* 0x0000000300037305 */ /* 0x000ee4000020f000 */
[----:B------:R-:W-:-:S04]  /*08d0*/  IMAD R9, R9, R15, R6 ;  /* 0x0000000f09097224 */ /* 0x000fc800078e0206 */
[----:B------:R-:W-:Y:S01]  /*08e0*/  IMAD.IADD R5, R5, 0x1, R9 ;  /* 0x0000000105057824 */ /* 0x000fe200078e0209 */
[----:B------:R-:W4:Y:S01]  /*08f0*/  LDC R7, c[0x0][0x144] ;  /* 0x00005100ff077b82 */ /* 0x000f220000000800 */
[----:B------:R-:W-:-:S03]  /*0900*/  IMAD.MOV.U32 R9, RZ, RZ, 0x1 ;  /* 0x00000001ff097424 */ /* 0x000fc600078e00ff */
[----:B0-----:R-:W-:Y:S02]  /*0910*/  SHF.R.U64 R12, R4, R8, R5 ;  /* 0x00000008040c7219 */ /* 0x001fe40000001205 */
[----:B------:R-:W-:Y:S02]  /*0920*/  I2FP.F32.U32 R4, R0 ;  /* 0x0000000000047245 */ /* 0x000fe40000201000 */
[----:B------:R-:W0:Y:S01]  /*0930*/  LDC R14, c[0x0][0x658] ;  /* 0x00019600ff0e7b82 */ /* 0x000e220000000800 */
[----:B-1----:R-:W-:Y:S01]  /*0940*/  ISETP.NE.U32.AND P0, PT, R18, RZ, PT ;  /* 0x000000ff1200720c */ /* 0x002fe20003f05070 */
[----:B---3--:R-:W-:Y:S02]  /*0950*/  IMAD.MOV R6, RZ, RZ, -R3 ;  /* 0x000000ffff067224 */ /* 0x008fe400078e0a03 */
[----:B------:R-:W-:Y:S01]  /*0960*/  FMUL R4, R4, UR4 ;  /* 0x0000000404047c20 */ /* 0x000fe20008400000 */
[----:B------:R-:W-:Y:S01]  /*0970*/  SHF.R.U32.HI R3, RZ, R8, R5 ;  /* 0x00000008ff037219 */ /* 0x000fe20000011605 */
[----:B------:R-:W-:Y:S01]  /*0980*/  IMAD.MOV.U32 R5, RZ, RZ, -0x1 ;  /* 0xffffffffff057424 */ /* 0x000fe200078e00ff */
[----:B------:R-:W-:Y:S01]  /*0990*/  ISETP.NE.AND.EX P0, PT, R19, RZ, PT, P0 ;  /* 0x000000ff1300720c */ /* 0x000fe20003f05300 */
[----:B------:R1:W3:Y:S01]  /*09a0*/  F2I.U32.TRUNC.NTZ R11, R4 ;  /* 0x00000004000b7305 */ /* 0x0002e2000020f000 */
[----:B------:R-:W1:Y:S01]  /*09b0*/  LDC R13, c[0x0][0x148] ;  /* 0x00005200ff0d7b82 */ /* 0x000e620000000800 */
[----:B--2---:R-:W-:-:S02]  /*09c0*/  SHF.R.U64 R23, R12, R10, R3 ;  /* 0x0000000a0c177219 */ /* 0x004fc40000001203 */
[----:B------:R-:W-:-:S05]  /*09d0*/  SHF.R.U32.HI R3, RZ, R10, R3 ;  /* 0x0000000aff037219 */ /* 0x000fca0000011603 */
[----:B------:R-:W2:Y:S01]  /*09e0*/  LDC R17, c[0x0][0x600] ;  /* 0x00018000ff117b82 */ /* 0x000ea20000000800 */
[----:B----4-:R-:W-:-:S07]  /*09f0*/  IMAD R8, R7, R6, R2 ;  /* 0x0000000607087224 */ /* 0x010fce00078e0202 */
[----:B------:R-:W4:Y:S01]  /*0a00*/  LDC R16, c[0x0][0x648] ;  /* 0x00019200ff107b82 */ /* 0x000f220000000800 */
[-C--:B0-----:R-:W-:Y:S02]  /*0a10*/  SHF.L.U32 R2, R5, R14.reuse, RZ ;  /* 0x0000000e05027219 */ /* 0x081fe400000006ff */
[--C-:B------:R-:W-:Y:S02]  /*0a20*/  SHF.R.U64 R22, R23, R14, R3.reuse ;  /* 0x0000000e17167219 */ /* 0x100fe40000001203 */
[----:B------:R-:W-:Y:S02]  /*0a30*/  LOP3.LUT R10, RZ, R2, RZ, 0x33, !PT ;  /* 0x00000002ff0a7212 */ /* 0x000fe400078e33ff */
[-C--:B------:R-:W-:Y:S01]  /*0a40*/  SHF.R.U32.HI R3, RZ, R14.reuse, R3 ;  /* 0x0000000eff037219 */ /* 0x080fe20000011603 */
[----:B------:R-:W0:Y:S01]  /*0a50*/  LDC R21, c[0x0][0x638] ;  /* 0x00018e00ff157b82 */ /* 0x000e220000000800 */
[----:B------:R-:W-:Y:S01]  /*0a60*/  SHF.L.U32 R9, R9, R14, RZ ;  /* 0x0000000e09097219 */ /* 0x000fe200000006ff */
[----:B------:R-:W-:-:S06]  /*0a70*/  IMAD.MOV.U32 R2, RZ, RZ, R22 ;  /* 0x000000ffff027224 */ /* 0x000fcc00078e0016 */
[----:B------:R-:W0:Y:S01]  /*0a80*/  LDC R20, c[0x0][0x610] ;  /* 0x00018400ff147b82 */ /* 0x000e220000000800 */
[----:B-1-3--:R-:W-:Y:S05]  /*0a90*/  @!P0 BRA `(.L_x_6) ;  /* 0x0000000000288947 */ /* 0x00afea0003800000 */
[----:B------:R-:W1:Y:S02]  /*0aa0*/  LDC R7, c[0x0][0x64c] ;  /* 0x00019300ff077b82 */ /* 0x000e640000000800 */
[----:B-1----:R-:W-:-:S05]  /*0ab0*/  IADD3 R7, P0, R22, R7, RZ ;  /* 0x0000000716077210 */ /* 0x002fca0007f1e0ff */
        /* <DEDUP_REMOVED lines=8> */
.L_x_6:
[----:B----4-:R-:W-:Y:S01]  /*0b40*/  SHF.R.U64 R2, R2, R16, R3 ;  /* 0x0000001002027219 */ /* 0x010fe20000001203 */
[----:B--2---:R-:W-:Y:S01]  /*0b50*/  VIADD R3, R17, 0xffffffff ;  /* 0xffffffff11037836 */ /* 0x004fe20000000000 */
[----:B------:R-:W-:Y:S01]  /*0b60*/  LOP3.LUT R10, R23, R10, RZ, 0xc0, !PT ;  /* 0x0000000a170a7212 */ /* 0x000fe200078ec0ff */
[----:B------:R-:W-:Y:S01]  /*0b70*/  IMAD.MOV R11, RZ, RZ, -R11 ;  /* 0x000000ffff0b7224 */ /* 0x000fe200078e0a0b */
[----:B------:R-:W-:Y:S01]  /*0b80*/  R2UR UR12, R24 ;  /* 0x00000000180c72ca */ /* 0x000fe200000e0000 */
[----:B------:R-:W-:Y:S01]  /*0b90*/  IMAD.MOV R4, RZ, RZ, -R2 ;  /* 0x000000ffff047224 */ /* 0x000fe200078e0a02 */
[----:B------:R-:W-:Y:S01]  /*0ba0*/  LOP3.LUT R3, R12, R3, RZ, 0xc0, !PT ;  /* 0x000000030c037212 */ /* 0x000fe200078ec0ff */
[----:B------:R-:W-:Y:S02]  /*0bb0*/  @P4 IMAD R8, R13, R11, R0 ;  /* 0x0000000b0d084224 */ /* 0x000fe400078e0200 */
[----:B------:R-:W-:Y:S02]  /*0bc0*/  IMAD R9, R9, R2, R10 ;  /* 0x0000000209097224 */ /* 0x000fe400078e020a */
[----:B0-----:R-:W-:-:S02]  /*0bd0*/  IMAD R0, R4, R21, R22 ;  /* 0x0000001504007224 */ /* 0x001fc400078e0216 */
[----:B------:R-:W-:Y:S02]  /*0be0*/  IMAD R8, R9, R20, R8 ;  /* 0x0000001409087224 */ /* 0x000fe400078e0208 */
[----:B------:R-:W-:Y:S02]  /*0bf0*/  IMAD R3, R0, R17, R3 ;  /* 0x0000001100037224 */ /* 0x000fe400078e0203 */
[----:B------:R-:W-:-:S03]  /*0c00*/  IMAD.MOV.U32 R4, RZ, RZ, 0x1 ;  /* 0x00000001ff047424 */ /* 0x000fc600078e00ff */
[----:B------:R-:W-:Y:S02]  /*0c10*/  SEL R2, R3, R8, !P4 ;  /* 0x0000000803027207 */ /* 0x000fe40006000000 */
[----:B------:R-:W-:-:S03]  /*0c20*/  SEL R0, R8, R3, !P4 ;  /* 0x0000000308007207 */ /* 0x000fc60006000000 */
[----:B------:R0:W-:Y:S04]  /*0c30*/  STL [R1+0x78], R2 ;  /* 0x0000780201007387 */ /* 0x0001e80000100800 */
[----:B------:R0:W-:Y:S02]  /*0c40*/  STL [R1+0x7c], R0 ;  /* 0x00007c0001007387 */ /* 0x0001e40000100800 */
.L_x_4:
[----:B------:R-:W-:-:S08]  /*0c50*/  NOP ;  /* 0x0000000000007918 */ /* 0x000fd00000000000 */
[----:B------:R-:W1:Y:S02]  /*0c60*/  USETMAXREG.TRY_ALLOC.CTAPOOL UP0, 0xe8 ;  /* 0x000000e8000079c8 */ /* 0x000e640008000600 */
[----:B-1----:R-:W-:-:S13]  /*0c70*/  PLOP3.LUT P0, PT, PT, PT, UP0, 0x80, 0x0 ;  /* 0x000000000000781c */ /* 0x002fda0003f0f008 */
[----:B------:R-:W-:Y:S05]  /*0c80*/  @!P0 BRA `(.L_x_4) ;  /* 0xfffffffc00f08947 */ /* 0x000fea000383ffff */
[----:B------:R-:W-:Y:S01]  /*0c90*/  ULDC.64 UR4, c[0x0][0x598] ;  /* 0x0001660000047ab9 */ /* 0x000fe20000000a00 */
[----:B------:R-:W-:Y:S01]  /*0ca0*/  ULDC.64 UR14, c[0x0][0x208] ;  /* 0x00008200000e7ab9 */ /* 0x000fe20000000a00 */
[----:B------:R-:W-:-:S04]  /*0cb0*/  ISETP.NE.U32.AND P0, PT, RZ, UR4, PT ;  /* 0x00000004ff007c0c */ /* 0x000fc8000bf05070 */
[----:B------:R-:W-:-:S13]  /*0cc0*/  ISETP.NE.AND.EX P0, PT, RZ, UR5, PT, P0 ;  /* 0x00000005ff007c0c */ /* 0x000fda000bf05300 */
[----:B------:R-:W-:Y:S05]  /*0cd0*/  @!P0 BRA `(.L_x_7) ;  /* 0x0000000000208947 */ /* 0x000fea0003800000 */
[----:B0-----:R-:W0:Y:S02]  /*0ce0*/  LDC.64 R2, c[0x0][0x598] ;  /* 0x00016600ff027b82 */ /* 0x001e240000000a00 */
[----:B0-----:R-:W2:Y:S02]  /*0cf0*/  LDG.E.64 R2, desc[UR14][R2.64] ;  /* 0x0000000e02027981 */ /* 0x001ea4000c1e1b00 */
[----:B--2---:R-:W-:-:S04]  /*0d00*/  ISETP.NE.U32.AND P0, PT, R2, RZ, PT ;  /* 0x000000ff0200720c */ /* 0x004fc80003f05070 */
[----:B------:R-:W-:-:S13]  /*0d10*/  ISETP.NE.AND.EX P0, PT, R3, RZ, PT, P0 ;  /* 0x000000ff0300720c */ /* 0x000fda0003f05300 */
[----:B------:R-:W-:Y:S05]  /*0d20*/  @!P0 BRA `(.L_x_7) ;  /* 0x00000000000c8947 */ /* 0x000fea0003800000 */
[----:B------:R-:W2:Y:S02]  /*0d30*/  LD.E R2, desc[UR14][R2.64] ;  /* 0x0000000e02027980 */ /* 0x000ea4000c101900 */
[----:B--2---:R-:W-:Y:S01]  /*0d40*/  R2UR UR20, R2 ;  /* 0x00000000021472ca */ /* 0x004fe200000e0000 */
[----:B------:R-:W-:-:S14]  /*0d50*/  BRA `(.L_x_8) ;  /* 0x0000000000247947 */ /* 0x000fdc0003800000 */
.L_x_7:
[----:B------:R-:W-:Y:S02]  /*0d60*/  ULDC.64 UR4, c[0x0][0x588] ;  /* 0x0001620000047ab9 */ /* 0x000fe40000000a00 */
[----:B------:R-:W-:-:S04]  /*0d70*/  ISETP.NE.U32.AND P0, PT, RZ, UR4, PT ;  /* 0x00000004ff007c0c */ /* 0x000fc8000bf05070 */
[----:B------:R-:W-:-:S13]  /*0d80*/  ISETP.NE.AND.EX P0, PT, RZ, UR5, PT, P0 ;  /* 0x00000005ff007c0c */ /* 0x000fda000bf05300 */
[----:B------:R-:W-:Y:S05]  /*0d90*/  @!P0 BRA `(.L_x_9) ;  /* 0x0000000000108947 */ /* 0x000fea0003800000 */
[----:B0-----:R-:W0:Y:S02]  /*0da0*/  LDC.64 R2, c[0x0][0x588] ;  /* 0x00016200ff027b82 */ /* 0x001e240000000a00 */
[----:B0-----:R-:W2:Y:S02]  /*0db0*/  LDG.E R2, desc[UR14][R2.64] ;  /* 0x0000000e02027981 */ /* 0x001ea4000c1e1900 */
[----:B--2---:R-:W-:Y:S01]  /*0dc0*/  R2UR UR20, R2 ;  /* 0x00000000021472ca */ /* 0x004fe200000e0000 */
[----:B------:R-:W-:-:S14]  /*0dd0*/  BRA `(.L_x_8) ;  /* 0x0000000000047947 */ /* 0x000fdc0003800000 */
.L_x_9:
[----:B------:R-:W-:-:S05]  /*0de0*/  ULDC UR20, c[0x0][0x580] ;  /* 0x0001600000147ab9 */ /* 0x000fca0000000800 */
.L_x_8:
[----:B------:R-:W-:Y:S02]  /*0df0*/  ULDC.64 UR4, c[0x0][0x5a0] ;  /* 0x0001680000047ab9 */ /* 0x000fe40000000a00 */
        /* <DEDUP_REMOVED lines=11> */
.L_x_10:
        /* <DEDUP_REMOVED lines=8> */
.L_x_12:
[----:B------:R-:W-:-:S05]  /*0f30*/  ULDC UR21, c[0x0][0x584] ;  /* 0x0001610000157ab9 */ /* 0x000fca0000000800 */
.L_x_11:
[----:B------:R-:W-:-:S13]  /*0f40*/  LOP3.LUT P0, RZ, R4, 0xff, RZ, 0xc0, !PT ;  /* 0x000000ff04ff7812 */ /* 0x000fda000780c0ff */
[----:B------:R-:W-:Y:S05]  /*0f50*/  @!P0 EXIT ;  /* 0x000000000000894d */ /* 0x000fea0003800000 */
[----:B------:R-:W-:Y:S01]  /*0f60*/  ULDC UR4, c[0x0][0x28c] ;  /* 0x0000a30000047ab9 */ /* 0x000fe20000000800 */
[----:B------:R-:W-:Y:S02]  /*0f70*/  ULOP3.LUT UR22, UR13, 0x1, URZ, 0xfc, !UPT ;  /* 0x000000010d167892 */ /* 0x000fe4000f8efc3f */
[----:B------:R-:W-:-:S04]  /*0f80*/  UIADD3 UR4, UR4, 0x7f, URZ ;  /* 0x0000007f04047890 */ /* 0x000fc8000fffe03f */
[----:B------:R-:W-:-:S04]  /*0f90*/  USHF.R.S32.HI UR5, URZ, 0x1f, UR4 ;  /* 0x0000001f3f057899 */ /* 0x000fc80008011404 */
[----:B------:R-:W-:-:S03]  /*0fa0*/  ULEA.HI UR5, UR5, UR4, URZ, 0x7 ;  /* 0x0000000405057291 */ /* 0x000fc6000f8f383f */
[----:B------:R-:W-:Y:S01]  /*0fb0*/  UMOV UR4, URZ ;  /* 0x0000003f00047c82 */ /* 0x000fe20008000000 */
[----:B------:R-:W-:-:S03]  /*0fc0*/  USHF.R.S32.HI UR9, URZ, 0x7, UR5 ;  /* 0x000000073f097899 */ /* 0x000fc60008011405 */
[----:B------:R-:W-:-:S09]  /*0fd0*/  UMOV UR5, URZ ;  /* 0x0000003f00057c82 */ /* 0x000fd20008000000 */
.L_x_293:
[----:B0-----:R-:W0:Y:S01]  /*0fe0*/  S2R R0, SR_TID.X ;  /* 0x0000000000007919 */ /* 0x001e220000002100 */
[----:B-1----:R-:W1:Y:S01]  /*0ff0*/  S2UR UR18, SR_CgaCtaId ;  /* 0x00000000001279c3 */ /* 0x002e620000008800 */
[----:B------:R-:W-:Y:S01]  /*1000*/  UMOV UR17, 0x400 ;  /* 0x0000040000117882 */ /* 0x000fe20000000000 */
[----:B------:R-:W-:Y:S01]  /*1010*/  UMOV UR6, URZ ;  /* 0x0000003f00067c82 */ /* 0x000fe20008000000 */
[----:B------:R-:W-:Y:S01]  /*1020*/  STL [R1+0x6c], RZ ;  /* 0x00006cff01007387 */ /* 0x000fe20000100800 */
[----:B------:R-:W-:Y:S01]  /*1030*/  UMOV UR7, URZ ;  /* 0x0000003f00077c82 */ /* 0x000fe20008000000 */
[----:B------:R-:W-:Y:S01]  /*1040*/  UMOV UR8, URZ ;  /* 0x0000003f00087c82 */ /* 0x000fe20008000000 */
[----:B------:R-:W-:Y:S01]  /*1050*/  UMOV UR23, UR5 ;  /* 0x0000000500177c82 */ /* 0x000fe20008000000 */
[----:B------:R-:W-:Y:S01]  /*1060*/  STL [R1+0x68], RZ ;  /* 0x000068ff01007387 */ /* 0x000fe20000100800 */
[----:B--2---:R-:W2:Y:S01]  /*1070*/  LDC R2, c[0x0][0x28c] ;  /* 0x0000a300ff027b82 */ /* 0x004ea20000000800 */
[----:B------:R-:W-:Y:S01]  /*1080*/  UMOV UR24, UR4 ;  /* 0x0000000400187c82 */ /* 0x000fe20008000000 */
[----:B------:R-:W-:Y:S01]  /*1090*/  CS2R R4, SRZ ;  /* 0x0000000000047805 */ /* 0x000fe2000001ff00 */
[----:B------:R-:W-:Y:S01]  /*10a0*/  STL [R1+0x64], RZ ;  /* 0x000064ff01007387 */ /* 0x000fe20000100800 */
[----:B------:R-:W-:-:S02]  /*10b0*/  CS2R R6, SRZ ;  /* 0x0000000000067805 */ /* 0x000fc4000001ff00 */
[----:B------:R-:W-:Y:S02]  /*10c0*/  CS2R R8, SRZ ;  /* 0x0000000000087805 */ /* 0x000fe4000001ff00 */
[----:B------:R-:W-:Y:S01]  /*10d0*/  CS2R R10, SRZ ;  /* 0x00000000000a7805 */ /* 0x000fe2000001ff00 */
[----:B------:R-:W-:Y:S01]  /*10e0*/  STL [R1+0x60], RZ ;  /* 0x000060ff01007387 */ /* 0x000fe20000100800 */
[----:B------:R-:W-:Y:S02]  /*10f0*/  CS2R R12, SRZ ;  /* 0x00000000000c7805 */ /* 0x000fe4000001ff00 */
[----:B------:R-:W-:Y:S02]  /*1100*/  CS2R R14, SRZ ;  /* 0x00000000000e7805 */ /* 0x000fe4000001ff00 */
        /* <DEDUP_REMOVED lines=12> */
[----:B------:R-:W-:Y:S02]  /*11d0*/  CS2R R162, SRZ ;  /* 0x0000000000a27805 */ /* 0x000fe4000001ff00 */
[----:B0-----:R-:W-:Y:S01]  /*11e0*/  LOP3.LUT R0, R0, 0x80, RZ, 0xc0, !PT ;  /* 0x0000008000007812 */ /* 0x001fe200078ec0ff */
[----:B------:R-:W-:Y:S01]  /*11f0*/  STL [R1+0x50], RZ ;  /* 0x000050ff01007387 */ /* 0x000fe20000100800 */
[----:B--2---:R-:W-:Y:S02]  /*1200*/  ISETP.GE.AND P0, PT, R2, 0x1, PT ;  /* 0x000000010200780c */ /* 0x004fe40003f06270 */
[----:B------:R-:W-:Y:S02]  /*1210*/  CS2R R2, SRZ ;  /* 0x0000000000027805 */ /* 0x000fe4000001ff00 */
[----:B------:R-:W-:Y:S01]  /*1220*/  SHF.R.U32.HI R0, RZ, 0x7, R0 ;  /* 0x00000007ff007819 */ /* 0x000fe20000011600 */
        /* <DEDUP_REMOVED lines=8> */
[----:B------:R-:W0:Y:S01]  /*12b0*/  SHFL.IDX PT, R0, R0, RZ, 0x1f ;  /* 0x00001fff00007589 */ /* 0x000e2200000e0000 */
[----:B------:R-:W-:-:S02]  /*12c0*/  CS2R R176, SRZ ;  /* 0x0000000000b07805 */ /* 0x000fc4000001ff00 */
[----:B------:R-:W-:Y:S02]  /*12d0*/  CS2R R178, SRZ ;  /* 0x0000000000b27805 */ /* 0x000fe4000001ff00 */
[----:B------:R-:W-:Y:S01]  /*12e0*/  CS2R R180, SRZ ;  /* 0x0000000000b47805 */ /* 0x000fe2000001ff00 */
[----:B------:R2:W-:Y:S01]  /*12f0*/  STL [R1+0x44], RZ ;  /* 0x000044ff01007387 */ /* 0x0005e20000100800 */
[----:B------:R-:W-:Y:S02]  /*1300*/  CS2R R182, SRZ ;  /* 0x0000000000b67805 */ /* 0x000fe4000001ff00 */
[----:B------:R-:W-:Y:S02]  /*1310*/  CS2R R184, SRZ ;  /* 0x0000000000b87805 */ /* 0x000fe4000001ff00 */
[----:B------:R-:W-:Y:S01]  /*1320*/  CS2R R186, SRZ ;  /* 0x0000000000ba7805 */ /* 0x000fe2000001ff00 */
[----:B------:R2:W-:Y:S01]  /*1330*/  STL [R1+0x40], RZ ;  /* 0x000040ff01007387 */ /* 0x0005e20000100800 */
        /* <DEDUP_REMOVED lines=14> */
[----:B------:R-:W-:Y:S02]  /*1420*/  CS2R R210, SRZ ;  /* 0x0000000000d27805 */ /* 0x000fe4000001ff00 */
[----:B0-----:R-:W-:Y:S01]  /*1430*/  R2UR UR10, R0 ;  /* 0x00000000000a72ca */ /* 0x001fe200000e0000 */
[----:B------:R2:W-:Y:S01]  /*1440*/  STL [R1+0x30], RZ ;  /* 0x000030ff01007387 */ /* 0x0005e20000100800 */
[----:B------:R-:W-:Y:S01]  /*1450*/  IMAD.MOV.U32 R0, RZ, RZ, RZ ;  /* 0x000000ffff007224 */ /* 0x000fe200078e00ff */
[----:B------:R-:W-:-:S02]  /*1460*/  CS2R R212, SRZ ;  /* 0x0000000000d47805 */ /* 0x000fc4000001ff00 */
[----:B------:R-:W-:Y:S01]  /*1470*/  CS2R R214, SRZ ;  /* 0x0000000000d67805 */ /* 0x000fe2000001ff00 */
[----:B------:R2:W-:Y:S01]  /*1480*/  STL [R1+0x2c], RZ ;  /* 0x00002cff01007387 */ /* 0x0005e20000100800 */
[----:B------:R-:W-:Y:S02]  /*1490*/  CS2R R216, SRZ ;  /* 0x0000000000d87805 */ /* 0x000fe4000001ff00 */
[----:B------:R-:W-:Y:S02]  /*14a0*/  CS2R R218, SRZ ;  /* 0x0000000000da7805 */ /* 0x000fe4000001ff00 */
[----:B------:R-:W-:Y:S01]  /*14b0*/  CS2R R220, SRZ ;  /* 0x0000000000dc7805 */ /* 0x000fe2000001ff00 */
[----:B------:R2:W-:Y:S01]  /*14c0*/  STL [R1+0x28], RZ ;  /* 0x000028ff01007387 */ /* 0x0005e20000100800 */
[----:B------:R-:W-:Y:S02]  /*14d0*/  CS2R R222, SRZ ;  /* 0x0000000000de7805 */ /* 0x000fe4000001ff00 */
[----:B------:R-:W-:-:S02]  /*14e0*/  CS2R R224, SRZ ;  /* 0x0000000000e07805 */ /* 0x000fc4000001ff00 */
[----:B------:R-:W-:Y:S01]  /*14f0*/  CS2R R226, SRZ ;  /* 0x0000000000e27805 */ /* 0x000fe2000001ff00 */
[----:B------:R2:W-:Y:S01]  /*1500*/  STL [R1+0x24], RZ ;  /* 0x000024ff01007387 */ /* 0x0005e20000100800 */
[----:B------:R-:W-:Y:S01]  /*1510*/  ULEA.HI UR11, UR10, UR10, URZ, 0x1 ;  /* 0x0000000a0a0b7291 */ /* 0x000fe2000f8f083f */
[----:B------:R-:W-:Y:S01]  /*1520*/  IMAD.MOV.U32 R228, RZ, RZ, RZ ;  /* 0x000000ffffe47224 */ /* 0x000fe200078e00ff */
[----:B------:R-:W-:Y:S01]  /*1530*/  CS2R R88, SRZ ;  /* 0x0000000000587805 */ /* 0x000fe2000001ff00 */
[----:B------:R2:W-:Y:S01]  /*1540*/  STL [R1+0x20], RZ ;  /* 0x000020ff01007387 */ /* 0x0005e20000100800 */
[----:B------:R-:W-:Y:S01]  /*1550*/  ULOP3.LUT UR16, UR11, 0x7fffe, URZ, 0xc0, !UPT ;  /* 0x0007fffe0b107892 */ /* 0x000fe2000f8ec03f */
[----:B------:R-:W-:Y:S01]  /*1560*/  CS2R R90, SRZ ;  /* 0x00000000005a7805 */ /* 0x000fe2000001ff00 */
[----:B-1----:R-:W-:Y:S01]  /*1570*/  ULEA UR11, UR18, UR17, 0x18 ;  /* 0x00000011120b7291 */ /* 0x002fe2000f8ec03f */
[----:B------:R2:W-:Y:S01]  /*1580*/  STL [R1+0x1c], RZ ;  /* 0x00001cff01007387 */ /* 0x0005e20000100800 */
[----:B------:R-:W-:Y:S01]  /*1590*/  UIADD3 UR16, UR10, -UR16, URZ ;  /* 0x800000100a107290 */ /* 0x000fe2000fffe03f */
[----:B------:R-:W-:-:S02]  /*15a0*/  CS2R R92, SRZ ;  /* 0x00000000005c7805 */ /* 0x000fc4000001ff00 */
[----:B------:R-:W-:Y:S01]  /*15b0*/  CS2R R94, SRZ ;  /* 0x00000000005e7805 */ /* 0x000fe2000001ff00 */
[----:B------:R2:W-:Y:S01]  /*15c0*/  STL [R1+0x18], RZ ;  /* 0x000018ff01007387 */ /* 0x0005e20000100800 */
[----:B------:R-:W-:Y:S01]  /*15d0*/  ULEA UR16, UR16, UR11, 0xd ;  /* 0x0000000b10107291 */ /* 0x000fe2000f8e683f */
[----:B------:R-:W-:Y:S02]  /*15e0*/  CS2R R96, SRZ ;  /* 0x0000000000607805 */ /* 0x000fe4000001ff00 */
[----:B------:R-:W-:Y:S01]  /*15f0*/  CS2R R98, SRZ ;  /* 0x0000000000627805 */ /* 0x000fe2000001ff00 */
[----:B------:R2:W-:Y:S01]  /*1600*/  STL [R1+0x14], RZ ;  /* 0x000014ff01007387 */ /* 0x0005e20000100800 */
[----:B------:R-:W-:Y:S01]  /*1610*/  UIADD3 UR16, UR16, 0x100, URZ ;  /* 0x0000010010107890 */ /* 0x000fe2000fffe03f */
[----:B------:R-:W-:Y:S02]  /*1620*/  CS2R R100, SRZ ;  /* 0x0000000000647805 */ /* 0x000fe4000001ff00 */
[----:B------:R-:W-:Y:S01]  /*1630*/  CS2R R102, SRZ ;  /* 0x0000000000667805 */ /* 0x000fe2000001ff00 */
[----:B------:R2:W-:Y:S01]  /*1640*/  STL [R1+0x10], RZ ;  /* 0x000010ff01007387 */ /* 0x0005e20000100800 */
[----:B------:R-:W-:Y:S01]  /*1650*/  USHF.R.U32.HI UR10, URZ, 0x4, UR16 ;  /* 0x000000043f0a7899 */ /* 0x000fe20008011610 */
[----:B------:R-:W-:-:S02]  /*1660*/  CS2R R104, SRZ ;  /* 0x0000000000687805 */ /* 0x000fc4000001ff00 */
[----:B------:R-:W-:Y:S01]  /*1670*/  CS2R R106, SRZ ;  /* 0x00000000006a7805 */ /* 0x000fe2000001ff00 */
[----:B------:R2:W-:Y:S01]  /*1680*/  STL [R1+0xc], RZ ;  /* 0x00000cff01007387 */ /* 0x0005e20000100800 */
[----:B------:R-:W-:Y:S01]  /*1690*/  ULOP3.LUT UR10, UR10, 0x3fff, URZ, 0xc0, !UPT ;  /* 0x00003fff0a0a7892 */ /* 0x000fe2000f8ec03f */
        /* <DEDUP_REMOVED lines=10> */
[----:B------:R2:W-:Y:S01]  /*1740*/  STL [R1], RZ ;  /* 0x000000ff01007387 */ /* 0x0005e20000100800 */
[----:B------:R-:W-:Y:S02]  /*1750*/  CS2R R124, SRZ ;  /* 0x00000000007c7805 */ /* 0x000fe4000001ff00 */
[----:B------:R-:W-:Y:S02]  /*1760*/  CS2R R126, SRZ ;  /* 0x00000000007e7805 */ /* 0x000fe4000001ff00 */
[----:B------:R-:W-:Y:S02]  /*1770*/  CS2R R128, SRZ ;  /* 0x0000000000807805 */ /* 0x000fe4000001ff00 */
[----:B------:R-:W-:-:S02]  /*1780*/  CS2R R130, SRZ ;  /* 0x0000000000827805 */ /* 0x000fc4000001ff00 */
[----:B------:R-:W-:Y:S02]  /*1790*/  CS2R R132, SRZ ;  /* 0x0000000000847805 */ /* 0x000fe4000001ff00 */
[----:B------:R-:W-:Y:S02]  /*17a0*/  CS2R R134, SRZ ;  /* 0x0000000000867805 */ /* 0x000fe4000001ff00 */
        /* <DEDUP_REMOVED lines=9> */
[----:B---34-:R-:W-:-:S02]  /*1840*/  CS2R R26, SRZ ;  /* 0x00000000001a7805 */ /* 0x018fc4000001ff00 */
        /* <DEDUP_REMOVED lines=29> */
[----:B------:R-:W-:Y:S01]  /*1a20*/  CS2R R86, SRZ ;  /* 0x0000000000567805 */ /* 0x000fe2000001ff00 */
[----:B--2---:R-:W-:Y:S06]  /*1a30*/  @!P0 BRA `(.L_x_13) ;  /* 0x0000001000c08947 */ /* 0x004fec0003800000 */
[----:B------:R-:W-:-:S06]  /*1a40*/  UISETP.NE.AND UP0, UPT, UR22, 0x3, UPT ;  /* 0x000000031600788c */ /* 0x000fcc000bf05270 */
[----:B------:R-:W-:-:S13]  /*1a50*/  PLOP3.LUT P1, PT, PT, PT, UP0, 0x80, 0x0 ;  /* 0x000000000000781c */ /* 0x000fda0003f2f008 */
[----:B------:R-:W-:Y:S05]  /*1a60*/  @!P1 BRA `(.L_x_14) ;  /* 0x0000000000049947 */ /* 0x000fea0003800000 */
[----:B------:R-:W-:Y:S01]  /*1a70*/  BPT.TRAP 0x1 ;  /* 0x000000040000795c */ /* 0x000fe20000300000 */
.L_x_14:
[----:B------:R-:W-:Y:S01]  /*1a80*/  ULEA UR6, UR5, UR11, 0x3 ;  /* 0x0000000b05067291 */ /* 0x000fe2000f8e183f */
[----:B------:R-:W-:-:S05]  /*1a90*/  IMAD.U32 R0, RZ, RZ, UR4 ;  /* 0x00000004ff007e24 */ /* 0x000fca000f8e00ff */
[----:B------:R-:W-:-:S04]  /*1aa0*/  SHF.L.U32 R0, R0, 0x1f, RZ ;  /* 0x0000001f00007819 */ /* 0x000fc800000006ff */
[----:B------:R0:W1:Y:S01]  /*1ab0*/  SYNCS.PHASECHK.TRANS64.TRYWAIT P0, [UR6], R0 ;  /* 0x00000000ff0075a7 */ /* 0x0000620008000146 */
[----:B------:R-:W-:Y:S05]  /*1ac0*/  @!P1 BRA `(.L_x_15) ;  /* 0x0000000000049947 */ /* 0x000fea0003800000 */
[----:B------:R-:W-:Y:S01]  /*1ad0*/  BPT.TRAP 0x1 ;  /* 0x000000040000795c */ /* 0x000fe20000300000 */
.L_x_15:
[----:B-1----:R-:W-:Y:S05]  /*1ae0*/  @P0 BRA `(.L_x_16) ;  /* 0x0000000000080947 */ /* 0x002fea0003800000 */
[----:B------:R-:W1:Y:S02]  /*1af0*/  SYNCS.PHASECHK.TRANS64.TRYWAIT P0, [UR6], R0 ;  /* 0x00000000ff0075a7 */ /* 0x000e640008000146 */
[----:B-1----:R-:W-:Y:S05]  /*1b00*/  @!P0 BRA `(.L_x_17) ;  /* 0x000000e400a88947 */ /* 0x002fea0003800000 */
.L_x_16:
[----:B------:R-:W-:Y:S01]  /*1b10*/  UIADD3 UR6, UR11, 0x10100, URZ ;  /* 0x000101000b067890 */ /* 0x000fe2000fffe03f */
[----:B------:R-:W-:Y:S01]  /*1b20*/  WARPGROUP.ARRIVE ;  /* 0x00000000000079c5 */ /* 0x000fe20000000000 */
[----:B------:R-:W-:Y:S01]  /*1b30*/  ULOP3.LUT UR7, UR10, 0x10000, URZ, 0xfc, !UPT ;  /* 0x000100000a077892 */ /* 0x000fe2000f8efc3f */
[----:B------:R2:W-:Y:S01]  /*1b40*/  STL [R1+0x6c], RZ ;  /* 0x00006cff01007387 */ /* 0x0005e20000100800 */
[----:B------:R-:W-:Y:S01]  /*1b50*/  USHF.R.U32.HI UR6, URZ, 0x4, UR6 ;  /* 0x000000043f067899 */ /* 0x000fe20008011606 */
[----:B01----:R-:W-:Y:S01]  /*1b60*/  IMAD.MOV.U32 R0, RZ, RZ, RZ ;  /* 0x000000ffff007224 */ /* 0x003fe200078e00ff */
[----:B------:R-:W-:Y:S01]  /*1b70*/  ULEA UR7, UR5, UR7, 0xb ;  /* 0x0000000705077291 */ /* 0x000fe2000f8e583f */
[----:B------:R2:W-:Y:S01]  /*1b80*/  STL [R1+0x68], RZ ;  /* 0x000068ff01007387 */ /* 0x0005e20000100800 */
[----:B------:R-:W-:Y:S01]  /*1b90*/  ULOP3.LUT UR6, UR6, 0x3fff, URZ, 0xc0, !UPT ;  /* 0x00003fff06067892 */ /* 0x000fe2000f8ec03f */
[----:B------:R-:W-:Y:S01]  /*1ba0*/  CS2R R2, SRZ ;  /* 0x0000000000027805 */ /* 0x000fe2000001ff00 */
[----:B------:R-:W-:Y:S01]  /*1bb0*/  UMOV UR17, 0x40000040 ;  /* 0x4000004000117882 */ /* 0x000fe20000000000 */
[----:B------:R-:W-:Y:S01]  /*1bc0*/  UMOV UR19, 0x40000040 ;  /* 0x4000004000137882 */ /* 0x000fe20000000000 */
[----:B------:R-:W-:Y:S01]  /*1bd0*/  ULOP3.LUT UR6, UR6, 0x10000, URZ, 0xfc, !UPT ;  /* 0x0001000006067892 */ /* 0x000fe2000f8efc3f */
[----:B------:R2:W-:Y:S01]  /*1be0*/  STL [R1+0x64], RZ ;  /* 0x000064ff01007387 */ /* 0x0005e20000100800 */
[----:B------:R-:W-:Y:S01]  /*1bf0*/  UMOV UR16, UR7 ;  /* 0x0000000700107c82 */ /* 0x000fe20008000000 */
[----:B------:R-:W-:Y:S01]  /*1c00*/  CS2R R4, SRZ ;  /* 0x0000000000047805 */ /* 0x000fe2000001ff00 */
[----:B------:R-:W-:Y:S01]  /*1c10*/  ULEA UR8, UR5, UR6, 0xa ;  /* 0x0000000605087291 */ /* 0x000fe2000f8e503f */
[----:B------:R2:W-:Y:S01]  /*1c20*/  STL [R1+0x60], RZ ;  /* 0x000060ff01007387 */ /* 0x0005e20000100800 */
[----:B------:R-:W-:Y:S01]  /*1c30*/  CS2R R6, SRZ ;  /* 0x0000000000067805 */ /* 0x000fe2000001ff00 */
[----:B------:R-:W-:Y:S01]  /*1c40*/  UMOV UR6, 0x4 ;  /* 0x0000000400067882 */ /* 0x000fe20000000000 */
[----:B------:R-:W-:Y:S01]  /*1c50*/  CS2R R8, SRZ ;  /* 0x0000000000087805 */ /* 0x000fe2000001ff00 */
[----:B------:R2:W-:Y:S01]  /*1c60*/  STL [R1+0x5c], RZ ;  /* 0x00005cff01007387 */ /* 0x0005e20000100800 */
[----:B------:R-:W-:Y:S01]  /*1c70*/  CS2R R10, SRZ ;  /* 0x00000000000a7805 */ /* 0x000fe2000001ff00 */
[----:B------:R-:W-:Y:S01]  /*1c80*/  UMOV UR18, UR8 ;  /* 0x0000000800127c82 */ /* 0x000fe20008000000 */
[----:B------:R-:W-:Y:S01]  /*1c90*/  CS2R R12, SRZ ;  /* 0x00000000000c7805 */ /* 0x000fe2000001ff00 */
[----:B------:R-:W-:Y:S01]  /*1ca0*/  QGMMA.64x128x32.F32.E4M3.E4M3 R88, gdesc[UR16], RZ, !UPT ;  /* 0x01e00000105879f3 */ /* 0x000fe2000c7008ff */
[----:B------:R-:W-:Y:S01]  /*1cb0*/  UIADD3 UR16, UR7, 0x400, URZ ;  /* 0x0000040007107890 */ /* 0x000fe2000fffe03f */
[----:B------:R2:W-:Y:S01]  /*1cc0*/  STL [R1+0x58], RZ ;  /* 0x000058ff01007387 */ /* 0x0005e20000100800 */
[----:B------:R-:W-:Y:S01]  /*1cd0*/  UMOV UR17, 0x40000040 ;  /* 0x4000004000117882 */ /* 0x000fe20000000000 */
[----:B------:R-:W-:-:S02]  /*1ce0*/  CS2R R14, SRZ ;  /* 0x00000000000e7805 */ /* 0x000fc4000001ff00 */
[----:B------:R-:W-:Y:S01]  /*1cf0*/  CS2R R16, SRZ ;  /* 0x0000000000107805 */ /* 0x000fe2000001ff00 */
[----:B------:R2:W-:Y:S01]  /*1d00*/  STL [R1+0x54], RZ ;  /* 0x000054ff01007387 */ /* 0x0005e20000100800 */
[----:B------:R-:W-:Y:S02]  /*1d10*/  CS2R R18, SRZ ;  /* 0x0000000000127805 */ /* 0x000fe4000001ff00 */
[----:B------:R-:W-:Y:S02]  /*1d20*/  CS2R R20, SRZ ;  /* 0x0000000000147805 */ /* 0x000fe4000001ff00 */
[----:B------:R-:W-:Y:S01]  /*1d30*/  CS2R R22, SRZ ;  /* 0x0000000000167805 */ /* 0x000fe2000001ff00 */
[----:B------:R2:W-:Y:S01]  /*1d40*/  STL [R1+0x50], RZ ;  /* 0x000050ff01007387 */ /* 0x0005e20000100800 */
[----:B------:R-:W-:Y:S01]  /*1d50*/  CS2R R152, SRZ ;  /* 0x0000000000987805 */ /* 0x000fe2000001ff00 */
[----:B------:R-:W-:Y:S01]  /*1d60*/  QGMMA.64x128x32.F32.E4M3.E4M3 R24, gdesc[UR16], RZ, !UPT ;  /* 0x01e00000101879f3 */ /* 0x000fe2000c7008ff */
[----:B------:R-:W-:Y:S01]  /*1d70*/  UIADD3 UR16, UR7, 0x2, URZ ;  /* 0x0000000207107890 */ /* 0x000fe2000fffe03f */
[----:B------:R2:W-:Y:S01]  /*1d80*/  STL [R1+0x4c], RZ ;  /* 0x00004cff01007387 */ /* 0x0005e20000100800 */
[----:B------:R-:W-:Y:S01]  /*1d90*/  UIADD3 UR18, UR8, 0x2, URZ ;  /* 0x0000000208127890 */ /* 0x000fe2000fffe03f */
[----:B------:R-:W-:Y:S01]  /*1da0*/  CS2R R154, SRZ ;  /* 0x00000000009a7805 */ /* 0x000fe2000001ff00 */
[----:B------:R-:W-:Y:S01]  /*1db0*/  UMOV UR17, 0x40000040 ;  /* 0x4000004000117882 */ /* 0x000fe20000000000 */
[----:B------:R-:W-:Y:S01]  /*1dc0*/  UMOV UR19, 0x40000040 ;  /* 0x4000004000137882 */ /* 0x000fe20000000000 */
        /* <DEDUP_REMOVED lines=49> */
[----:B------:R-:W-:-:S03]  /*20e0*/  IMAD.MOV.U32 R228, RZ, RZ, RZ ;  /* 0x000000ffffe47224 */ /* 0x000fc600078e00ff */
[----:B------:R2:W-:Y:S04]  /*20f0*/  STL [R1+0x14], RZ ;  /* 0x000014ff01007387 */ /* 0x0005e80000100800 */
[----:B------:R2:W-:Y:S04]  /*2100*/  STL [R1+0x10], RZ ;  /* 0x000010ff01007387 */ /* 0x0005e80000100800 */
[----:B------:R2:W-:Y:S04]  /*2110*/  STL [R1+0xc], RZ ;  /* 0x00000cff01007387 */ /* 0x0005e80000100800 */
[----:B------:R2:W-:Y:S04]  /*2120*/  STL [R1+0x8], RZ ;  /* 0x000008ff01007387 */ /* 0x0005e80000100800 */
[----:B------:R2:W-:Y:S04]  /*2130*/  STL [R1+0x4], RZ ;  /* 0x000004ff01007387 */ /* 0x0005e80000100800 */
[----:B------:R2:W-:Y:S01]  /*2140*/  STL [R1], RZ ;  /* 0x000000ff01007387 */ /* 0x0005e20000100800 */
[----:B------:R-:W-:Y:S01]  /*2150*/  QGMMA.64x128x32.F32.E4M3.E4M3 R88, gdesc[UR16], R88 ;  /* 0x01e00000105879f3 */ /* 0x000fe20008700858 */
[----:B------:R-:W-:Y:S01]  /*2160*/  UIADD3 UR16, UR7, 0x402, URZ ;  /* 0x0000040207107890 */ /* 0x000fe2000fffe03f */
[----:B------:R-:W-:-:S10]  /*2170*/  UMOV UR17, 0x40000040 ;  /* 0x4000004000117882 */ /* 0x000fd40000000000 */
[----:B------:R-:W-:Y:S01]  /*2180*/  QGMMA.64x128x32.F32.E4M3.E4M3 R24, gdesc[UR16], R24 ;  /* 0x01e00000101879f3 */ /* 0x000fe20008700818 */
[----:B------:R-:W-:Y:S02]  /*2190*/  UIADD3 UR16, UR7, 0x4, URZ ;  /* 0x0000000407107890 */ /* 0x000fe4000fffe03f */
[----:B------:R-:W-:Y:S01]  /*21a0*/  UIADD3 UR18, UR8, 0x4, URZ ;  /* 0x0000000408127890 */ /* 0x000fe2000fffe03f */
[----:B------:R-:W-:Y:S01]  /*21b0*/  UMOV UR17, 0x40000040 ;  /* 0x4000004000117882 */ /* 0x000fe20000000000 */
[----:B------:R-:W-:-:S07]  /*21c0*/  UMOV UR19, 0x40000040 ;  /* 0x4000004000137882 */ /* 0x000fce0000000000 */
        /* <DEDUP_REMOVED lines=10> */
[----:B------:R-:W-:Y:S02]  /*2270*/  UMOV UR17, 0x40000040 ;  /* 0x4000004000117882 */ /* 0x000fe40000000000 */
[----:B------:R-:W-:Y:S02]  /*2280*/  ULDC UR7, c[0x0][0x50c] ;  /* 0x0001430000077ab9 */ /* 0x000fe40000000800 */
[----:B------:R-:W-:-:S04]  /*2290*/  UISETP.NE.AND UP0, UPT, UR7, 0x4, UPT ;  /* 0x000000040700788c */ /* 0x000fc8000bf05270 */
[----:B------:R-:W-:Y:S02]  /*22a0*/  USEL UR7, URZ, 0x1, UP0 ;  /* 0x000000013f077887 */ /* 0x000fe40008000000 */
[----:B------:R-:W-:Y:S04]  /*22b0*/  QGMMA.64x128x32.F32.E4M3.E4M3 R24, gdesc[UR16], R24, gsb0 ;  /* 0x01e00000101879f3 */ /* 0x000fe80008000818 */
[----:B------:R-:W-:-:S13]  /*22c0*/  ISETP.NE.AND P0, PT, RZ, UR7, PT ;  /* 0x00000007ff007c0c */ /* 0x000fda000bf05270 */
[----:B--2---:R-:W-:Y:S05]  /*22d0*/  @!P0 BRA `(.L_x_18) ;  /* 0x0000000800808947 */ /* 0x004fea0003800000 */
[----:B------:R-:W-:Y:S02]  /*22e0*/  WARPGROUP.DEPBAR.LE gsb0, 0x0 ;  /* 0x00008000000079c5 */ /* 0x000fe40000010000 */
[----:B------:R-:W-:-:S01]  /*22f0*/  FADD R227, RZ, R89 ;  /* 0x00000059ffe37221 */ /* 0x000fc20000000000 */
[----:B------:R-:W-:Y:S01]  /*2300*/  FADD R228, RZ, R88 ;  /* 0x00000058ffe47221 */ /* 0x000fe20000000000 */
[----:B------:R-:W-:-:S01]  /*2310*/  FADD R226, RZ, R90 ;  /* 0x0000005affe27221 */ /* 0x000fc20000000000 */
[----:B------:R-:W-:Y:S01]  /*2320*/  FADD R225, RZ, R91 ;  /* 0x0000005bffe17221 */ /* 0x000fe20000000000 */
[----:B------:R-:W-:-:S01]  /*2330*/  FADD R224, RZ, R92 ;  /* 0x0000005cffe07221 */ /* 0x000fc20000000000 */
[----:B------:R0:W-:Y:S01]  /*2340*/  STL [R1+0x80], R227 ;  /* 0x000080e301007387 */ /* 0x0001e20000100800 */
[----:B------:R-:W-:-:S01]  /*2350*/  FADD R223, RZ, R93 ;  /* 0x0000005dffdf7221 */ /* 0x000fc20000000000 */
[----:B------:R-:W-:Y:S01]  /*2360*/  FADD R222, RZ, R94 ;  /* 0x0000005effde7221 */ /* 0x000fe20000000000 */
[----:B------:R-:W-:-:S01]  /*2370*/  FADD R221, RZ, R95 ;  /* 0x0000005fffdd7221 */ /* 0x000fc20000000000 */
[----:B------:R-:W-:Y:S01]  /*2380*/  FADD R220, RZ, R96 ;  /* 0x00000060ffdc7221 */ /* 0x000fe20000000000 */
[----:B------:R-:W-:-:S01]  /*2390*/  FADD R219, RZ, R97 ;  /* 0x00000061ffdb7221 */ /* 0x000fc20000000000 */
[----:B------:R-:W-:Y:S01]  /*23a0*/  FADD R218, RZ, R98 ;  /* 0x00000062ffda7221 */ /* 0x000fe20000000000 */
[----:B------:R-:W-:-:S01]  /*23b0*/  FADD R217, RZ, R99 ;  /* 0x00000063ffd97221 */ /* 0x000fc20000000000 */
[----:B------:R-:W-:Y:S01]  /*23c0*/  FADD R216, RZ, R100 ;  /* 0x00000064ffd87221 */ /* 0x000fe20000000000 */
[----:B------:R-:W-:-:S01]  /*23d0*/  FADD R215, RZ, R101 ;  /* 0x00000065ffd77221 */ /* 0x000fc20000000000 */
[----:B0-----:R-:W-:Y:S01]  /*23e0*/  FADD R227, RZ, R60 ;  /* 0x0000003cffe37221 */ /* 0x001fe20000000000 */
[----:B------:R-:W-:-:S01]  /*23f0*/  FADD R214, RZ, R102 ;  /* 0x00000066ffd67221 */ /* 0x000fc20000000000 */
[----:B------:R-:W-:Y:S01]  /*2400*/  FADD R213, RZ, R103 ;  /* 0x00000067ffd57221 */ /* 0x000fe20000000000 */
[----:B------:R-:W-:-:S01]  /*2410*/  FADD R212, RZ, R104 ;  /* 0x00000068ffd47221 */ /* 0x000fc20000000000 */
[----:B------:R-:W-:Y:S01]  /*2420*/  FADD R211, RZ, R105 ;  /* 0x00000069ffd37221 */ /* 0x000fe20000000000 */
[----:B------:R0:W-:Y:S01]  /*2430*/  STL [R1], R227 ;  /* 0x000000e301007387 */ /* 0x0001e20000100800 */
        /* <DEDUP_REMOVED lines=94> */
[----:B0-----:R-:W-:-:S05]  /*2a20*/  FADD R227, RZ, R67 ;  /* 0x00000043ffe37221 */ /* 0x001fca0000000000 */
[----:B------:R0:W-:Y:S02]  /*2a30*/  STL [R1+0x1c], R227 ;  /* 0x00001ce301007387 */ /* 0x0001e40000100800 */
        /* <DEDUP_REMOVED lines=39> */
[----:B------:R0:W-:Y:S04]  /*2cb0*/  STL [R1+0x6c], R227 ;  /* 0x00006ce301007387 */ /* 0x0001e80000100800 */
[----:B0-----:R0:W5:Y:S01]  /*2cc0*/  LDL.LU R227, [R1+0x80] ;  /* 0x0000800001e37983 */ /* 0x0011620000300800 */
[----:B------:R-:W-:-:S05]  /*2cd0*/  UMOV UR6, URZ ;  /* 0x0000003f00067c82 */ /* 0x000fca0008000000 */
.L_x_18:
[----:B------:R-:W-:Y:S01]  /*2ce0*/  UIADD3 UR23, UR5, 0x1, URZ ;  /* 0x0000000105177890 */ /* 0x000fe2000fffe03f */
[----:B------:R-:W-:-:S03]  /*2cf0*/  UMOV UR8, 0x1 ;  /* 0x0000000100087882 */ /* 0x000fc60000000000 */
[----:B------:R-:W-:-:S04]  /*2d00*/  UISETP.NE.AND UP0, UPT, UR23, 0x2, UPT ;  /* 0x000000021700788c */ /* 0x000fc8000bf05270 */
[----:B------:R-:W-:Y:S02]  /*2d10*/  USEL UR24, URZ, 0x1, UP0 ;  /* 0x000000013f187887 */ /* 0x000fe40008000000 */
[----:B------:R-:W-:Y:S02]  /*2d20*/  USEL UR23, UR23, URZ, UP0 ;  /* 0x0000003f17177287 */ /* 0x000fe40008000000 */
[----:B------:R-:W-:-:S12]  /*2d30*/  ULOP3.LUT UR24, UR4, UR24, URZ, 0x3c, !UPT ;  /* 0x0000001804187292 */ /* 0x000fd8000f8e3c3f */
.L_x_13:
[----:B------:R-:W-:-:S04]  /*2d40*/  UISETP.LT.AND UP0, UPT, UR9, 0x1, UPT ;  /* 0x000000010900788c */ /* 0x000fc8000bf01270 */
[----:B------:R-:W-:-:S04]  /*2d50*/  USEL UR16, UR9, 0x1, UP0 ;  /* 0x0000000109107887 */ /* 0x000fc80008000000 */
[----:B------:R-:W-:-:S04]  /*2d60*/  UIADD3 UR26, UR9, -UR16, URZ ;  /* 0x80000010091a7290 */ /* 0x000fc8000fffe03f */
[----:B------:R-:W-:-:S06]  /*2d70*/  UISETP.GE.AND UP0, UPT, UR26, 0x1, UPT ;  /* 0x000000011a00788c */ /* 0x000fcc000bf06270 */
[----:B------:R-:W-:-:S13]  /*2d80*/  PLOP3.LUT P0, PT, PT, PT, UP0, 0x80, 0x0 ;  /* 0x000000000000781c */ /* 0x000fda0003f0f008 */
[----:B------:R-:W-:Y:S05]  /*2d90*/  @!P0 BRA `(.L_x_19) ;  /* 0x0000001000dc8947 */ /* 0x000fea0003800000 */
[----:B------:R-:W-:Y:S01]  /*2da0*/  UMOV UR25, UR5 ;  /* 0x0000000500197c82 */ /* 0x000fe20008000000 */
[----:B------:R-:W-:-:S05]  /*2db0*/  ULDC UR27, c[0x0][0x50c] ;  /* 0x00014300001b7ab9 */ /* 0x000fca0000000800 */
.L_x_27:
[----:B------:R-:W-:-:S06]  /*2dc0*/  UISETP.NE.AND UP0, UPT, UR22, 0x3, UPT ;  /* 0x000000031600788c */ /* 0x000fcc000bf05270 */
[----:B------:R-:W-:-:S13]  /*2dd0*/  PLOP3.LUT P1, PT, PT, PT, UP0, 0x80, 0x0 ;  /* 0x000000000000781c */ /* 0x000fda0003f2f008 */
[----:B-1---5:R-:W-:Y:S05]  /*2de0*/  @!P1 BRA `(.L_x_20) ;  /* 0x0000000000049947 */ /* 0x022fea0003800000 */
[----:B------:R-:W-:Y:S01]  /*2df0*/  BPT.TRAP 0x1 ;  /* 0x000000040000795c */ /* 0x000fe20000300000 */
.L_x_20:
[----:B------:R-:W1:Y:S01]  /*2e00*/  S2UR UR16, SR_CgaCtaId ;  /* 0x00000000001079c3 */ /* 0x000e620000008800 */
[----:B------:R-:W-:Y:S01]  /*2e10*/  UMOV UR11, 0x400 ;  /* 0x00000400000b7882 */ /* 0x000fe20000000000 */
[----:B------:R-:W-:-:S05]  /*2e20*/  IMAD.U32 R229, RZ, RZ, UR24 ;  /* 0x00000018ffe57e24 */ /* 0x000fca000f8e00ff */
[----:B------:R-:W-:Y:S01]  /*2e30*/  SHF.L.U32 R229, R229, 0x1f, RZ ;  /* 0x0000001fe5e57819 */ /* 0x000fe200000006ff */
[----:B-1----:R-:W-:-:S04]  /*2e40*/  ULEA UR11, UR16, UR11, 0x18 ;  /* 0x0000000b100b7291 */ /* 0x002fc8000f8ec03f */
[----:B------:R-:W-:-:S09]  /*2e50*/  ULEA UR16, UR23, UR11, 0x3 ;  /* 0x0000000b17107291 */ /* 0x000fd2000f8e183f */
[----:B------:R1:W2:Y:S01]  /*2e60*/  SYNCS.PHASECHK.TRANS64.TRYWAIT P0, [UR16], R229 ;  /* 0x000000e5ff0075a7 */ /* 0x0002a20008000150 */
[----:B------:R-:W-:Y:S05]  /*2e70*/  @!P1 BRA `(.L_x_21) ;  /* 0x0000000000049947 */ /* 0x000fea0003800000 */
[----:B------:R-:W-:Y:S01]  /*2e80*/  BPT.TRAP 0x1 ;  /* 0x000000040000795c */ /* 0x000fe20000300000 */
.L_x_21:
[----:B--2---:R-:W-:Y:S05]  /*2e90*/  @P0 BRA `(.L_x_22) ;  /* 0x0000000000080947 */ /* 0x004fea0003800000 */
[----:B------:R-:W2:Y:S02]  /*2ea0*/  SYNCS.PHASECHK.TRANS64.TRYWAIT P0, [UR16], R229 ;  /* 0x000000e5ff0075a7 */ /* 0x000ea40008000150 */
[----:B--2---:R-:W-:Y:S05]  /*2eb0*/  @!P0 BRA `(.L_x_23) ;  /* 0x000000d000d48947 */ /* 0x004fea0003800000 */
.L_x_22:
[----:B------:R-:W-:Y:S01]  /*2ec0*/  UIADD3 UR16, UR11, 0x10100, URZ ;  /* 0x000101000b107890 */ /* 0x000fe2000fffe03f */
[----:B------:R-:W-:Y:S01]  /*2ed0*/  WARPGROUP.ARRIVE ;  /* 0x00000000000079c5 */ /* 0x000fe20000000000 */
[----:B------:R-:W-:Y:S02]  /*2ee0*/  UISETP.NE.AND UP0, UPT, UR7, URZ, UPT ;  /* 0x0000003f0700728c */ /* 0x000fe4000bf05270 */
[----:B------:R-:W-:Y:S02]  /*2ef0*/  USHF.R.U32.HI UR16, URZ, 0x4, UR16 ;  /* 0x000000043f107899 */ /* 0x000fe40008011610 */
[----:B------:R-:W-:Y:S02]  /*2f00*/  USEL UR8, UR8, URZ, !UP0 ;  /* 0x0000003f08087287 */ /* 0x000fe4000c000000 */
[----:B------:R-:W-:Y:S02]  /*2f10*/  ULOP3.LUT UR16, UR16, 0x3fff, URZ, 0xc0, !UPT ;  /* 0x00003fff10107892 */ /* 0x000fe4000f8ec03f */
[----:B------:R-:W-:-:S02]  /*2f20*/  UISETP.NE.U32.AND UP0, UPT, UR8, URZ, UPT ;  /* 0x0000003f0800728c */ /* 0x000fc4000bf05070 */
[----:B------:R-:W-:Y:S02]  /*2f30*/  ULOP3.LUT UR7, UR10, 0x10000, URZ, 0xfc, !UPT ;  /* 0x000100000a077892 */ /* 0x000fe4000f8efc3f */
[----:B------:R-:W-:Y:S02]  /*2f40*/  ULOP3.LUT UR8, UR16, 0x10000, URZ, 0xfc, !UPT ;  /* 0x0001000010087892 */ /* 0x000fe4000f8efc3f */
[----:B------:R-:W-:Y:S02]  /*2f50*/  ULEA UR7, UR23, UR7, 0xb ;  /* 0x0000000717077291 */ /* 0x000fe4000f8e583f */
[----:B------:R-:W-:Y:S01]  /*2f60*/  ULEA UR8, UR23, UR8, 0xa ;  /* 0x0000000817087291 */ /* 0x000fe2000f8e503f */
[----:B------:R-:W-:Y:S01]  /*2f70*/  UMOV UR17, 0x40000040 ;  /* 0x4000004000117882 */ /* 0x000fe20000000000 */
[----:B------:R-:W-:Y:S01]  /*2f80*/  UMOV UR19, 0x40000040 ;  /* 0x4000004000137882 */ /* 0x000fe20000000000 */
[----:B------:R-:W-:Y:S02]  /*2f90*/  UIADD3 UR6, UR6, 0x4, URZ ;  /* 0x0000000406067890 */ /* 0x000fe4000fffe03f */
[----:B------:R-:W-:-:S02]  /*2fa0*/  UMOV UR16, UR7 ;  /* 0x0000000700107c82 */ /* 0x000fc40008000000 */
[----:B------:R-:W-:Y:S02]  /*2fb0*/  UMOV UR18, UR8 ;  /* 0x0000000800127c82 */ /* 0x000fe40008000000 */
[----:B------:R-:W-:Y:S01]  /*2fc0*/  QGMMA.64x128x32.F32.E4M3.E4M3 R88, gdesc[UR16], R88, UP0 ;  /* 0x01e00000105879f3 */ /* 0x000fe2000bf00858 */
[----:B------:R-:W-:Y:S01]  /*2fd0*/  UIADD3 UR16, UR7, 0x400, URZ ;  /* 0x0000040007107890 */ /* 0x000fe2000fffe03f */
[----:B------:R-:W-:-:S10]  /*2fe0*/  UMOV UR17, 0x40000040 ;  /* 0x4000004000117882 */ /* 0x000fd40000000000 */
[----:B------:R-:W-:Y:S01]  /*2ff0*/  QGMMA.64x128x32.F32.E4M3.E4M3 R24, gdesc[UR16], R24, UP0 ;  /* 0x01e00000101879f3 */ /* 0x000fe2000bf00818 */
[----:B------:R-:W-:Y:S02]  /*3000*/  UIADD3 UR16, UR7, 0x2, URZ ;  /* 0x0000000207107890 */ /* 0x000fe4000fffe03f */
[----:B------:R-:W-:Y:S01]  /*3010*/  UIADD3 UR18, UR8, 0x2, URZ ;  /* 0x0000000208127890 */ /* 0x000fe2000fffe03f */
[----:B------:R-:W-:Y:S01]  /*3020*/  UMOV UR17, 0x40000040 ;  /* 0x4000004000117882 */ /* 0x000fe20000000000 */
[----:B------:R-:W-:Y:S01]  /*3030*/  UMOV UR19, 0x40000040 ;  /* 0x4000004000137882 */ /* 0x000fe20000000000 */
[----:B------:R-:W-:-:S06]  /*3040*/  UISETP.NE.AND UP0, UPT, UR6, UR27, UPT ;  /* 0x0000001b0600728c */ /* 0x000fcc000bf05270 */
        /* <DEDUP_REMOVED lines=18> */
[----:B------:R-:W-:Y:S01]  /*3170*/  UMOV UR17, 0x40000040 ;  /* 0x4000004000117882 */ /* 0x000fe20000000000 */
[----:B------:R-:W-:-:S06]  /*3180*/  USEL UR7, URZ, 0x1, UP0 ;  /* 0x000000013f077887 */ /* 0x000fcc0008000000 */
[----:B------:R-:W-:-:S03]  /*3190*/  ISETP.NE.AND P0, PT, RZ, UR7, PT ;  /* 0x00000007ff007c0c */ /* 0x000fc6000bf05270 */
[----:B------:R-:W-:Y:S03]  /*31a0*/  QGMMA.64x128x32.F32.E4M3.E4M3 R24, gdesc[UR16], R24, gsb0 ;  /* 0x01e00000101879f3 */ /* 0x000fe60008000818 */
[----:B------:R-:W-:-:S07]  /*31b0*/  WARPGROUP.DEPBAR.LE gsb0, 0x1 ;  /* 0x00008000000079c5 */ /* 0x000fce0000010100 */
[----:B------:R-:W-:Y:S05]  /*31c0*/  @!P0 BRA `(.L_x_24) ;  /* 0x0000000c00708947 */ /* 0x000fea0003800000 */
[----:B------:R-:W-:Y:S02]  /*31d0*/  WARPGROUP.DEPBAR.LE gsb0, 0x0 ;  /* 0x00008000000079c5 */ /* 0x000fe40000010000 */
[----:B-----5:R-:W-:-:S01]  /*31e0*/  FADD R227, R89, R227 ;  /* 0x000000e359e37221 */ /* 0x020fc20000000000 */
[----:B------:R-:W-:Y:S01]  /*31f0*/  FADD R226, R90, R226 ;  /* 0x000000e25ae27221 */ /* 0x000fe20000000000 */
[----:B------:R-:W-:-:S01]  /*3200*/  FADD R225, R91, R225 ;  /* 0x000000e15be17221 */ /* 0x000fc20000000000 */
[----:B------:R-:W-:Y:S01]  /*3210*/  FADD R224, R92, R224 ;  /* 0x000000e05ce07221 */ /* 0x000fe20000000000 */
[----:B------:R-:W-:-:S01]  /*3220*/  FADD R223, R93, R223 ;  /* 0x000000df5ddf7221 */ /* 0x000fc20000000000 */
[----:B------:R2:W-:Y:S01]  /*3230*/  STL [R1+0x80], R227 ;  /* 0x000080e301007387 */ /* 0x0005e20000100800 */
[----:B------:R-:W-:-:S01]  /*3240*/  FADD R222, R94, R222 ;  /* 0x000000de5ede7221 */ /* 0x000fc20000000000 */
[----:B------:R-:W-:Y:S01]  /*3250*/  FADD R221, R95, R221 ;  /* 0x000000dd5fdd7221 */ /* 0x000fe20000000000 */
[----:B------:R-:W-:-:S01]  /*3260*/  FADD R220, R96, R220 ;  /* 0x000000dc60dc7221 */ /* 0x000fc20000000000 */
[----:B------:R-:W-:Y:S01]  /*3270*/  FADD R219, R97, R219 ;  /* 0x000000db61db7221 */ /* 0x000fe20000000000 */
[----:B------:R-:W-:-:S01]  /*3280*/  FADD R218, R98, R218 ;  /* 0x000000da62da7221 */ /* 0x000fc20000000000 */
[----:B------:R-:W-:Y:S01]  /*3290*/  FADD R217, R99, R217 ;  /* 0x000000d963d97221 */ /* 0x000fe20000000000 */
[----:B------:R-:W-:-:S01]  /*32a0*/  FADD R216, R100, R216 ;  /* 0x000000d864d87221 */ /* 0x000fc20000000000 */
[----:B------:R-:W-:Y:S01]  /*32b0*/  FADD R215, R101, R215 ;  /* 0x000000d765d77221 */ /* 0x000fe20000000000 */
[----:B------:R-:W-:-:S01]  /*32c0*/  FADD R214, R102, R214 ;  /* 0x000000d666d67221 */ /* 0x000fc20000000000 */
[----:B--2---:R-:W2:Y:S01]  /*32d0*/  LDL.LU R227, [R1+0x28] ;  /* 0x0000280001e37983 */ /* 0x004ea20000300800 */
[----:B------:R-:W-:-:S01]  /*32e0*/  FADD R213, R103, R213 ;  /* 0x000000d567d57221 */ /* 0x000fc20000000000 */
[----:B------:R-:W-:Y:S01]  /*32f0*/  FADD R212, R104, R212 ;  /* 0x000000d468d47221 */ /* 0x000fe20000000000 */
[----:B------:R-:W-:-:S01]  /*3300*/  FADD R211, R105, R211 ;  /* 0x000000d369d37221 */ /* 0x000fc20000000000 */
[----:B------:R3:W-:Y:S01]  /*3310*/  STL [R1+0x84], R226 ;  /* 0x000084e201007387 */ /* 0x0007e20000100800 */
[----:B------:R-:W-:-:S03]  /*3320*/  FADD R228, R88, R228 ;  /* 0x000000e458e47221 */ /* 0x000fc60000000000 */
[----:B---3--:R-:W3:Y:S04]  /*3330*/  LDL.LU R226, [R1+0x24] ;  /* 0x0000240001e27983 */ /* 0x008ee80000300800 */
[----:B------:R4:W-:Y:S04]  /*3340*/  STL [R1+0x88], R225 ;  /* 0x000088e101007387 */ /* 0x0009e80000100800 */
[----:B----4-:R-:W4:Y:S04]  /*3350*/  LDL.LU R225, [R1+0x20] ;  /* 0x0000200001e17983 */ /* 0x010f280000300800 */
[----:B------:R0:W-:Y:S04]  /*3360*/  STL [R1+0x8c], R224 ;  /* 0x00008ce001007387 */ /* 0x0001e80000100800 */
[----:B0-----:R-:W4:Y:S04]  /*3370*/  LDL.LU R224, [R1+0x1c] ;  /* 0x00001c0001e07983 */ /* 0x001f280000300800 */
        /* <DEDUP_REMOVED lines=13> */
[----:B0-----:R-:W4:Y:S04]  /*3450*/  LDL.LU R217, [R1] ;  /* 0x0000000001d97983 */ /* 0x001f280000300800 */
[----:B------:R-:W-:Y:S04]  /*3460*/  STL [R1+0xac], R216 ;  /* 0x0000acd801007387 */ /* 0x000fe80000100800 */
[----:B------:R-:W-:Y:S04]  /*3470*/  STL [R1+0xb0], R215 ;  /* 0x0000b0d701007387 */ /* 0x000fe80000100800 */
[----:B------:R-:W-:Y:S04]  /*3480*/  STL [R1+0xb4], R214 ;  /* 0x0000b4d601007387 */ /* 0x000fe80000100800 */
[----:B------:R-:W-:Y:S04]  /*3490*/  STL [R1+0xb8], R213 ;  /* 0x0000b8d501007387 */ /* 0x000fe80000100800 */
[----:B------:R-:W-:Y:S04]  /*34a0*/  STL [R1+0xbc], R212 ;  /* 0x0000bcd401007387 */ /* 0x000fe80000100800 */
[----:B------:R0:W-:Y:S01]  /*34b0*/  STL [R1+0xc0], R211 ;  /* 0x0000c0d301007387 */ /* 0x0001e20000100800 */
[----:B--2---:R-:W-:-:S01]  /*34c0*/  FADD R227, R70, R227 ;  /* 0x000000e346e37221 */ /* 0x004fc20000000000 */
[----:B---3--:R-:W-:Y:S01]  /*34d0*/  FADD R226, R69, R226 ;  /* 0x000000e245e27221 */ /* 0x008fe20000000000 */
[----:B----4-:R-:W-:-:S01]  /*34e0*/  FADD R225, R68, R225 ;  /* 0x000000e144e17221 */ /* 0x010fc20000000000 */
[----:B------:R-:W-:Y:S01]  /*34f0*/  FADD R224, R67, R224 ;  /* 0x000000e043e07221 */ /* 0x000fe20000000000 */
[----:B------:R-:W-:-:S01]  /*3500*/  FADD R223, R66, R223 ;  /* 0x000000df42df7221 */ /* 0x000fc20000000000 */
[----:B------:R-:W-:Y:S01]  /*3510*/  FADD R222, R65, R222 ;  /* 0x000000de41de7221 */ /* 0x000fe20000000000 */
[----:B------:R-:W-:-:S01]  /*3520*/  FADD R221, R64, R221 ;  /* 0x000000dd40dd7221 */ /* 0x000fc20000000000 */
[----:B------:R-:W-:Y:S01]  /*3530*/  FADD R220, R63, R220 ;  /* 0x000000dc3fdc7221 */ /* 0x000fe20000000000 */
[----:B------:R-:W-:-:S01]  /*3540*/  FADD R219, R62, R219 ;  /* 0x000000db3edb7221 */ /* 0x000fc20000000000 */
[----:B------:R-:W-:Y:S01]  /*3550*/  FADD R218, R61, R218 ;  /* 0x000000da3dda7221 */ /* 0x000fe20000000000 */
[----:B------:R-:W-:-:S05]  /*3560*/  FADD R217, R60, R217 ;  /* 0x000000d93cd97221 */ /* 0x000fca0000000000 */
[----:B------:R2:W-:Y:S04]  /*3570*/  STL [R1], R217 ;  /* 0x000000d901007387 */ /* 0x0005e80000100800 */
[----:B------:R3:W-:Y:S04]  /*3580*/  STL [R1+0x4], R218 ;  /* 0x000004da01007387 */ /* 0x0007e80000100800 */
[----:B------:R4:W-:Y:S04]  /*3590*/  STL [R1+0x8], R219 ;  /* 0x000008db01007387 */ /* 0x0009e80000100800 */
[----:B------:R1:W-:Y:S04]  /*35a0*/  STL [R1+0xc], R220 ;  /* 0x00000cdc01007387 */ /* 0x0003e80000100800 */
[----:B------:R1:W-:Y:S04]  /*35b0*/  STL [R1+0x10], R221 ;  /* 0x000010dd01007387 */ /* 0x0003e80000100800 */
[----:B------:R1:W-:Y:S04]  /*35c0*/  STL [R1+0x14], R222 ;  /* 0x000014de01007387 */ /* 0x0003e80000100800 */
[----:B------:R1:W-:Y:S04]  /*35d0*/  STL [R1+0x18], R223 ;  /* 0x000018df01007387 */ /* 0x0003e80000100800 */
[----:B------:R1:W-:Y:S04]  /*35e0*/  STL [R1+0x1c], R224 ;  /* 0x00001ce001007387 */ /* 0x0003e80000100800 */
[----:B0-----:R-:W4:Y:S04]  /*35f0*/  LDL.LU R211, [R1+0x2c] ;  /* 0x00002c0001d37983 */ /* 0x001f280000300800 */
[----:B------:R0:W-:Y:S04]  /*3600*/  STL [R1+0x20], R225 ;  /* 0x000020e101007387 */ /* 0x0001e80000100800 */
[----:B------:R-:W4:Y:S04]  /*3610*/  LDL.LU R212, [R1+0x30] ;  /* 0x0000300001d47983 */ /* 0x000f280000300800 */
[----:B------:R0:W-:Y:S04]  /*3620*/  STL [R1+0x24], R226 ;  /* 0x000024e201007387 */ /* 0x0001e80000100800 */
[----:B------:R-:W4:Y:S04]  /*3630*/  LDL.LU R213, [R1+0x34] ;  /* 0x0000340001d57983 */ /* 0x000f280000300800 */
[----:B------:R0:W-:Y:S04]  /*3640*/  STL [R1+0x28], R227 ;  /* 0x000028e301007387 */ /* 0x0001e80000100800 */
[----:B------:R-:W4:Y:S04]  /*3650*/  LDL.LU R214, [R1+0x38] ;  /* 0x0000380001d67983 */ /* 0x000f280000300800 */
[----:B------:R-:W4:Y:S04]  /*3660*/  LDL.LU R215, [R1+0x3c] ;  /* 0x00003c0001d77983 */ /* 0x000f280000300800 */
[----:B------:R-:W4:Y:S04]  /*3670*/  LDL.LU R216, [R1+0x40] ;  /* 0x0000400001d87983 */ /* 0x000f280000300800 */
[----:B--2---:R-:W2:Y:S04]  /*3680*/  LDL.LU R217, [R1+0x44] ;  /* 0x0000440001d97983 */ /* 0x004ea80000300800 */
[----:B---3--:R-:W3:Y:S04]  /*3690*/  LDL.LU R218, [R1+0x48] ;  /* 0x0000480001da7983 */ /* 0x008ee80000300800 */
[----:B----4-:R-:W4:Y:S04]  /*36a0*/  LDL.LU R219, [R1+0x4c] ;  /* 0x00004c0001db7983 */ /* 0x010f280000300800 */
[----:B-1----:R-:W4:Y:S04]  /*36b0*/  LDL.LU R220, [R1+0x50] ;  /* 0x0000500001dc7983 */ /* 0x002f280000300800 */
[----:B------:R-:W4:Y:S04]  /*36c0*/  LDL.LU R221, [R1+0x54] ;  /* 0x0000540001dd7983 */ /* 0x000f280000300800 */
[----:B------:R-:W4:Y:S04]  /*36d0*/  LDL.LU R222, [R1+0x58] ;  /* 0x0000580001de7983 */ /* 0x000f280000300800 */
[----:B------:R-:W4:Y:S04]  /*36e0*/  LDL.LU R223, [R1+0x5c] ;  /* 0x00005c0001df7983 */ /* 0x000f280000300800 */
[----:B------:R-:W4:Y:S04]  /*36f0*/  LDL.LU R224, [R1+0x60] ;  /* 0x0000600001e07983 */ /* 0x000f280000300800 */
[----:B0-----:R-:W4:Y:S04]  /*3700*/  LDL.LU R225, [R1+0x64] ;  /* 0x0000640001e17983 */ /* 0x001f280000300800 */
[----:B------:R-:W4:Y:S04]  /*3710*/  LDL.LU R226, [R1+0x68] ;  /* 0x0000680001e27983 */ /* 0x000f280000300800 */
[----:B------:R-:W4:Y:S01]  /*3720*/  LDL.LU R227, [R1+0x6c] ;  /* 0x00006c0001e37983 */ /* 0x000f220000300800 */
[----:B------:R-:W-:-:S05]  /*3730*/  FADD R211, R71, R211 ;  /* 0x000000d347d37221 */ /* 0x000fca0000000000 */
[----:B------:R0:W-:Y:S01]  /*3740*/  STL [R1+0x2c], R211 ;  /* 0x00002cd301007387 */ /* 0x0001e20000100800 */
[----:B------:R-:W-:-:S03]  /*3750*/  FADD R212, R72, R212 ;  /* 0x000000d448d47221 */ /* 0x000fc60000000000 */
[----:B0-----:R0:W5:Y:S01]  /*3760*/  LDL.LU R211, [R1+0xc0] ;  /* 0x0000c00001d37983 */ /* 0x0011620000300800 */
[----:B------:R-:W-:-:S03]  /*3770*/  FADD R213, R73, R213 ;  /* 0x000000d549d57221 */ /* 0x000fc60000000000 */
[----:B------:R1:W-:Y:S01]  /*3780*/  STL [R1+0x30], R212 ;  /* 0x000030d401007387 */ /* 0x0003e20000100800 */
[----:B------:R-:W-:-:S01]  /*3790*/  FADD R214, R74, R214 ;  /* 0x000000d64ad67221 */ /* 0x000fc20000000000 */
[----:B------:R-:W-:Y:S02]  /*37a0*/  FADD R215, R75, R215 ;  /* 0x000000d74bd77221 */ /* 0x000fe40000000000 */
[----:B-1----:R0:W5:Y:S01]  /*37b0*/  LDL.LU R212, [R1+0xbc] ;  /* 0x0000bc0001d47983 */ /* 0x0021620000300800 */
[----:B------:R-:W-:-:S03]  /*37c0*/  FADD R216, R76, R216 ;  /* 0x000000d84cd87221 */ /* 0x000fc60000000000 */
[----:B------:R1:W-:Y:S01]  /*37d0*/  STL [R1+0x34], R213 ;  /* 0x000034d501007387 */ /* 0x0003e20000100800 */
[----:B--2---:R-:W-:-:S03]  /*37e0*/  FADD R217, R77, R217 ;  /* 0x000000d94dd97221 */ /* 0x004fc60000000000 */
[----:B-1----:R0:W5:Y:S01]  /*37f0*/  LDL.LU R213, [R1+0xb8] ;  /* 0x0000b80001d57983 */ /* 0x0021620000300800 */
[----:B---3--:R-:W-:-:S03]  /*3800*/  FADD R218, R78, R218 ;  /* 0x000000da4eda7221 */ /* 0x008fc60000000000 */
[----:B------:R1:W-:Y:S01]  /*3810*/  STL [R1+0x38], R214 ;  /* 0x000038d601007387 */ /* 0x0003e20000100800 */
[----:B----4-:R-:W-:-:S01]  /*3820*/  FADD R219, R79, R219 ;  /* 0x000000db4fdb7221 */ /* 0x010fc20000000000 */
[----:B------:R-:W-:Y:S02]  /*3830*/  FADD R220, R80, R220 ;  /* 0x000000dc50dc7221 */ /* 0x000fe40000000000 */
[----:B-1----:R0:W5:Y:S04]  /*3840*/  LDL.LU R214, [R1+0xb4] ;  /* 0x0000b40001d67983 */ /* 0x0021680000300800 */
[----:B------:R1:W-:Y:S01]  /*3850*/  STL [R1+0x3c], R215 ;  /* 0x00003cd701007387 */ /* 0x0003e20000100800 */
[----:B------:R-:W-:-:S01]  /*3860*/  FADD R221, R81, R221 ;  /* 0x000000dd51dd7221 */ /* 0x000fc20000000000 */
[----:B------:R-:W-:-:S02]  /*3870*/  FADD R222, R82, R222 ;  /* 0x000000de52de7221 */ /* 0x000fc40000000000 */
[----:B-1----:R0:W5:Y:S04]  /*3880*/  LDL.LU R215, [R1+0xb0] ;  /* 0x0000b00001d77983 */ /* 0x0021680000300800 */
[----:B------:R1:W-:Y:S01]  /*3890*/  STL [R1+0x40], R216 ;  /* 0x000040d801007387 */ /* 0x0003e20000100800 */
[----:B------:R-:W-:-:S03]  /*38a0*/  FADD R223, R83, R223 ;  /* 0x000000df53df7221 */ /* 0x000fc60000000000 */
        /* <DEDUP_REMOVED lines=13> */
[----:B------:R1:W-:Y:S04]  /*3980*/  STL [R1+0x54], R221 ;  /* 0x000054dd01007387 */ /* 0x0003e80000100800 */
        /* <DEDUP_REMOVED lines=12> */
[----:B-1----:R0:W5:Y:S01]  /*3a50*/  LDL.LU R227, [R1+0x80] ;  /* 0x0000800001e37983 */ /* 0x0021620000300800 */
        /* <DEDUP_REMOVED lines=82> */
[----:B0-----:R-:W-:-:S06]  /*3f80*/  UMOV UR6, URZ ;  /* 0x0000003f00067c82 */ /* 0x001fcc0008000000 */
.L_x_24:
[----:B------:R-:W-:Y:S05]  /*3f90*/  @!P1 BRA `(.L_x_25) ;  /* 0x0000000000049947 */ /* 0x000fea0003800000 */
[----:B------:R-:W-:Y:S01]  /*3fa0*/  BPT.TRAP 0x1 ;  /* 0x000000040000795c */ /* 0x000fe20000300000 */
.L_x_25:
[----:B------:R-:W-:Y:S02]  /*3fb0*/  UISETP.GT.U32.AND UP0, UPT, UR13, 0x1, UPT ;  /* 0x000000010d00788c */ /* 0x000fe4000bf04070 */
[----:B------:R-:W-:-:S04]  /*3fc0*/  ULEA UR8, UR25, UR11, 0x3 ;  /* 0x0000000b19087291 */ /* 0x000fc8000f8e183f */
[----:B------:R-:W-:Y:S01]  /*3fd0*/  UIADD3 UR8, UR8, 0x10, URZ ;  /* 0x0000001008087890 */ /* 0x000fe2000fffe03f */
[----:B------:R-:W-:-:S03]  /*3fe0*/  PLOP3.LUT P0, PT, PT, PT, UP0, 0x80, 0x0 ;  /* 0x000000000000781c */ /* 0x000fc60003f0f008 */
[----:B------:R-:W-:-:S09]  /*3ff0*/  UPRMT UR8, URZ, 0x654, UR8 ;  /* 0x000006543f087896 */ /* 0x000fd20008000008 */
[----:B------:R-:W-:Y:S01]  /*4000*/  SYNCS.ARRIVE.TRANS64.RED.A1T0 RZ, [UR8], RZ ;  /* 0x000000ffffff79a7 */ /* 0x000fe20008100408 */
[----:B------:R-:W-:Y:S05]  /*4010*/  @P0 BRA `(.L_x_26) ;  /* 0x0000000000040947 */ /* 0x000fea0003800000 */
[----:B------:R-:W-:Y:S01]  /*4020*/  BPT.TRAP 0x1 ;  /* 0x000000040000795c */ /* 0x000fe20000300000 */
.L_x_26:
[----:B------:R-:W-:Y:S02]  /*4030*/  UISETP.GT.AND UP2, UPT, UR26, 0x1, UPT ;  /* 0x000000011a00788c */ /* 0x000fe4000bf44270 */
[----:B------:R-:W-:Y:S02]  /*4040*/  UIADD3 UR23, UR23, 0x1, URZ ;  /* 0x0000000117177890 */ /* 0x000fe4000fffe03f */
[----:B------:R-:W-:Y:S02]  /*4050*/  UIADD3 UR25, UR25, 0x1, URZ ;  /* 0x0000000119197890 */ /* 0x000fe4000fffe03f */
[----:B------:R-:W-:Y:S01]  /*4060*/  PLOP3.LUT P0, PT, PT, PT, UP2, 0x80, 0x0 ;  /* 0x000000000000781c */ /* 0x000fe20003f0f028 */
[----:B------:R-:W-:Y:S02]  /*4070*/  UISETP.NE.AND UP0, UPT, UR23, 0x2, UPT ;  /* 0x000000021700788c */ /* 0x000fe4000bf05270 */
[----:B------:R-:W-:Y:S02]  /*4080*/  UIADD3 UR16, UR26, -0x1, URZ ;  /* 0xffffffff1a107890 */ /* 0x000fe4000fffe03f */
[----:B------:R-:W-:-:S02]  /*4090*/  USEL UR8, URZ, 0x1, UP0 ;  /* 0x000000013f087887 */ /* 0x000fc40008000000 */
[----:B------:R-:W-:Y:S02]  /*40a0*/  UISETP.NE.AND UP1, UPT, UR25, 0x2, UPT ;  /* 0x000000021900788c */ /* 0x000fe4000bf25270 */
[----:B------:R-:W-:Y:S02]  /*40b0*/  ULOP3.LUT UR24, UR24, UR8, URZ, 0x3c, !UPT ;  /* 0x0000000818187292 */ /* 0x000fe4000f8e3c3f */
[----:B------:R-:W-:Y:S02]  /*40c0*/  USEL UR23, UR23, URZ, UP0 ;  /* 0x0000003f17177287 */ /* 0x000fe40008000000 */
[----:B------:R-:W-:Y:S01]  /*40d0*/  USEL UR25, UR25, URZ, UP1 ;  /* 0x0000003f19197287 */ /* 0x000fe20008800000 */
[----:B------:R-:W-:Y:S01]  /*40e0*/  UMOV UR8, 0x1 ;  /* 0x0000000100087882 */ /* 0x000fe20000000000 */
[----:B------:R-:W-:Y:S01]  /*40f0*/  UMOV UR26, UR16 ;  /* 0x00000010001a7c82 */ /* 0x000fe20008000000 */
[----:B------:R-:W-:Y:S09]  /*4100*/  @P0 BRA `(.L_x_27) ;  /* 0xffffffec002c0947 */ /* 0x000ff2000383ffff */
.L_x_19:
[----:B------:R-:W-:-:S04]  /*4110*/  UISETP.NE.AND UP0, UPT, UR6, URZ, UPT ;  /* 0x0000003f0600728c */ /* 0x000fc8000bf05270 */
[----:B------:R-:W-:-:S06]  /*4120*/  USEL UR6, URZ, 0x1, !UP0 ;  /* 0x000000013f067887 */ /* 0x000fcc000c000000 */
[----:B------:R-:W-:-:S13]  /*4130*/  ISETP.NE.AND P0, PT, RZ, UR6, PT ;  /* 0x00000006ff007c0c */ /* 0x000fda000bf05270 */
[----:B------:R-:W-:Y:S05]  /*4140*/  @!P0 BRA `(.L_x_28) ;  /* 0x0000000c00c48947 */ /* 0x000fea0003800000 */
[----:B------:R-:W-:Y:S02]  /*4150*/  WARPGROUP.DEPBAR.LE gsb0, 0x0 ;  /* 0x00008000000079c5 */ /* 0x000fe40000010000 */
[----:B-----5:R-:W-:Y:S01]  /*4160*/  FADD R227, R89, R227 ;  /* 0x000000e359e37221 */ /* 0x020fe20000000000 */
[----:B------:R-:W-:-:S04]  /*4170*/  FADD R228, R88, R228 ;  /* 0x000000e458e47221 */ /* 0x000fc80000000000 */
[----:B------:R2:W-:Y:S04]  /*4180*/  STL [R1+0x80], R227 ;  /* 0x000080e301007387 */ /* 0x0005e80000100800 */
[----:B--2---:R-:W2:Y:S04]  /*4190*/  LDL.LU R227, [R1+0x6c] ;  /* 0x00006c0001e37983 */ /* 0x004ea80000300800 */
[----:B--2---:R2:W-:Y:S04]  /*41a0*/  STL [R1+0x84], R227 ;  /* 0x000084e301007387 */ /* 0x0045e80000100800 */
        /* <DEDUP_REMOVED lines=52> */
[----:B--2---:R-:W2:Y:S01]  /*44f0*/  LDL.LU R227, [R1] ;  /* 0x0000000001e37983 */ /* 0x004ea20000300800 */
[----:B------:R-:W-:Y:S01]  /*4500*/  FADD R226, R90, R226 ;  /* 0x000000e25ae27221 */ /* 0x000fe20000000000 */
        /* <DEDUP_REMOVED lines=97> */
[----:B--2---:R-:W-:-:S05]  /*4b20*/  FADD R227, R60, R227 ;  /* 0x000000e33ce37221 */ /* 0x004fca0000000000 */
[----:B------:R2:W-:Y:S04]  /*4b30*/  STL [R1], R227 ;  /* 0x000000e301007387 */ /* 0x0005e80000100800 */
[----:B--2---:R-:W2:Y:S02]  /*4b40*/  LDL.LU R227, [R1+0xec] ;  /* 0x0000ec0001e37983 */ /* 0x004ea40000300800 */
[----:B--2---:R-:W-:-:S05]  /*4b50*/  FADD R227, R61, R227 ;  /* 0x000000e33de37221 */ /* 0x004fca0000000000 */
[----:B------:R2:W-:Y:S04]  /*4b60*/  STL [R1+0x4], R227 ;  /* 0x000004e301007387 */ /* 0x0005e80000100800 */
        /* <DEDUP_REMOVED lines=78> */
[----:B--2---:R2:W5:Y:S02]  /*5050*/  LDL.LU R227, [R1+0x80] ;  /* 0x0000800001e37983 */ /* 0x0045640000300800 */
.L_x_28:
[----:B------:R-:W-:Y:S02]  /*5060*/  WARPGROUP.DEPBAR.LE gsb0, 0x0 ;  /* 0x00008000000079c5 */ /* 0x000fe40000010000 */
[----:B------:R-:W3:Y:S02]  /*5070*/  LDC R24, c[0x0][0x28c] ;  /* 0x0000a300ff187b82 */ /* 0x000ee40000000800 */
[----:B---3--:R-:W-:-:S13]  /*5080*/  ISETP.GE.AND P0, PT, R24, 0x1, PT ;  /* 0x000000011800780c */ /* 0x008fda0003f06270 */
[----:B------:R-:W-:Y:S05]  /*5090*/  @!P0 BRA `(.L_x_29) ;  /* 0x0000000000408947 */ /* 0x000fea0003800000 */
[----:B------:R-:W-:-:S06]  /*50a0*/  UISETP.NE.AND UP0, UPT, UR22, 0x3, UPT ;  /* 0x000000031600788c */ /* 0x000fcc000bf05270 */
[----:B------:R-:W-:-:S13]  /*50b0*/  PLOP3.LUT P0, PT, PT, PT, UP0, 0x80, 0x0 ;  /* 0x000000000000781c */ /* 0x000fda0003f0f008 */
[----:B------:R-:W-:Y:S05]  /*50c0*/  @!P0 BRA `(.L_x_30) ;  /* 0x0000000000048947 */ /* 0x000fea0003800000 */
[----:B------:R-:W-:Y:S01]  /*50d0*/  BPT.TRAP 0x1 ;  /* 0x000000040000795c */ /* 0x000fe20000300000 */
.L_x_30:
[----:B------:R-:W-:-:S04]  /*50e0*/  UISETP.LT.AND UP0, UPT, UR9, 0x1, UPT ;  /* 0x000000010900788c */ /* 0x000fc8000bf01270 */
[----:B------:R-:W-:Y:S02]  /*50f0*/  USEL UR6, UR9, 0x1, UP0 ;  /* 0x0000000109067887 */ /* 0x000fe40008000000 */
[----:B------:R-:W-:Y:S02]  /*5100*/  UISETP.GT.U32.AND UP0, UPT, UR13, 0x1, UPT ;  /* 0x000000010d00788c */ /* 0x000fe4000bf04070 */
[----:B------:R-:W-:-:S04]  /*5110*/  UIADD3 UR6, UR5, UR9, -UR6 ;  /* 0x0000000905067290 */ /* 0x000fc8000fffe806 */
[----:B------:R-:W-:Y:S01]  /*5120*/  USHF.L.U32 UR6, UR6, 0x3, URZ ;  /* 0x0000000306067899 */ /* 0x000fe2000800063f */
[----:B------:R-:W-:-:S03]  /*5130*/  PLOP3.LUT P0, PT, PT, PT, UP0, 0x80, 0x0 ;  /* 0x000000000000781c */ /* 0x000fc60003f0f008 */
[----:B------:R-:W-:-:S04]  /*5140*/  ULOP3.LUT UR6, UR6, 0x8, URZ, 0xc0, !UPT ;  /* 0x0000000806067892 */ /* 0x000fc8000f8ec03f */
[----:B------:R-:W-:-:S04]  /*5150*/  UIADD3 UR6, UR11, 0x10, UR6 ;  /* 0x000000100b067890 */ /* 0x000fc8000fffe006 */
[----:B------:R-:W-:-:S09]  /*5160*/  UPRMT UR6, URZ, 0x654, UR6 ;  /* 0x000006543f067896 */ /* 0x000fd20008000006 */
[----:B------:R-:W-:Y:S01]  /*5170*/  SYNCS.ARRIVE.TRANS64.RED.A1T0 RZ, [UR6], RZ ;  /* 0x000000ffffff79a7 */ /* 0x000fe20008100406 */
[----:B------:R-:W-:Y:S05]  /*5180*/  @P0 BRA `(.L_x_29) ;  /* 0x0000000000040947 */ /* 0x000fea0003800000 */
[----:B------:R-:W-:Y:S01]  /*5190*/  BPT.TRAP 0x1 ;  /* 0x000000040000795c */ /* 0x000fe20000300000 */
.L_x_29:
[----:B------:R3:W-:Y:S01]  /*51a0*/  STL [R1+0x88], R3 ;  /* 0x0000880301007387 */ /* 0x0007e20000100800 */
[----:B------:R-:W4:Y:S01]  /*51b0*/  LDC R28, c[0x0][0x288] ;  /* 0x0000a200ff1c7b82 */ /* 0x000f220000000800 */
[----:B------:R-:W-:Y:S02]  /*51c0*/  ULDC UR6, c[0x0][0x284] ;  /* 0x0000a10000067ab9 */ /* 0x000fe40000000800 */
[----:B---3--:R-:W3:Y:S04]  /*51d0*/  LDL.LU R3, [R1+0x78] ;  /* 0x0000780001037983 */ /* 0x008ee80000300800 */
[----:B------:R0:W-:Y:S04]  /*51e0*/  STL [R1+0x84], R2 ;  /* 0x0000840201007387 */ /* 0x0001e80000100800 */
[----:B0-----:R-:W2:Y:S04]  /*51f0*/  LDL.LU R2, [R1+0x7c] ;  /* 0x00007c0001027983 */ /* 0x001ea80000300800 */
[----:B-----5:R0:W-:Y:S02]  /*5200*/  STL [R1+0x80], R0 ;  /* 0x0000800001007387 */ /* 0x0201e40000100800 */
[----:B0-----:R-:W0:Y:S02]  /*5210*/  S2R R0, SR_TID.X ;  /* 0x0000000000007919 */ /* 0x001e240000002100 */
[----:B0-----:R-:W-:-:S02]  /*5220*/  SHF.R.U32.HI R24, RZ, 0x2, R0 ;  /* 0x00000002ff187819 */ /* 0x001fc40000011600 */
[----:B------:R-:W-:Y:S02]  /*5230*/  LOP3.LUT R26, R0, 0x60, RZ, 0xc0, !PT ;  /* 0x00000060001a7812 */ /* 0x000fe400078ec0ff */
[----:B------:R-:W-:Y:S02]  /*5240*/  SHF.R.U32.HI R27, RZ, 0x7, R0 ;  /* 0x00000007ff1b7819 */ /* 0x000fe40000011600 */
[----:B------:R-:W-:Y:S02]  /*5250*/  LOP3.LUT R25, R24, 0x7, RZ, 0xc0, !PT ;  /* 0x0000000718197812 */ /* 0x000fe400078ec0ff */
[----:B------:R-:W-:Y:S02]  /*5260*/  SHF.R.U32.HI R26, RZ, 0x1, R26 ;  /* 0x00000001ff1a7819 */ /* 0x000fe4000001161a */
[----:B------:R-:W-:Y:S02]  /*5270*/  LOP3.LUT R24, R27, 0x1, RZ, 0xc0, !PT ;  /* 0x000000011b187812 */ /* 0x000fe400078ec0ff */
[----:B------:R-:W-:Y:S01]  /*5280*/  IADD3 R31, RZ, -R26, -R25 ;  /* 0x8000001aff1f7210 */ /* 0x000fe20007ffe819 */
[C---:B------:R-:W-:Y:S01]  /*5290*/  IMAD.SHL.U32 R32, R0.reuse, 0x2, RZ ;  /* 0x0000000200207824 */ /* 0x040fe200078e00ff */
[----:B------:R-:W-:Y:S01]  /*52a0*/  LOP3.LUT R27, R0, 0x3, RZ, 0xc0, !PT ;  /* 0x00000003001b7812 */ /* 0x000fe200078ec0ff */
[----:B------:R-:W-:-:S02]  /*52b0*/  IMAD.SHL.U32 R30, R24, 0x40, RZ ;  /* 0x00000040181e7824 */ /* 0x000fc400078e00ff */
[----:B------:R-:W-:Y:S02]  /*52c0*/  IMAD R31, R24, -0x40, R31 ;  /* 0xffffffc0181f7824 */ /* 0x000fe400078e021f */
[----:B---3--:R-:W-:Y:S02]  /*52d0*/  IMAD.SHL.U32 R29, R3, 0x80, RZ ;  /* 0x00000080031d7824 */ /* 0x008fe400078e00ff */
[----:B------:R0:W5:Y:S01]  /*52e0*/  LDL.LU R3, [R1+0x88] ;  /* 0x0000880001037983 */ /* 0x0001620000300800 */
[----:B------:R-:W-:Y:S01]  /*52f0*/  LOP3.LUT R43, R30, 0x40, R25, 0xe2, !PT ;  /* 0x000000401e2b7812 */ /* 0x000fe200078ee219 */
[----:B----4-:R-:W-:Y:S01]  /*5300*/  IMAD R42, R27, -0x2, R28 ;  /* 0xfffffffe1b2a7824 */ /* 0x010fe200078e021c */
[----:B------:R-:W-:Y:S01]  /*5310*/  ISETP.GE.AND P0, PT, R29, R28, PT ;  /* 0x0000001c1d00720c */ /* 0x000fe20003f06270 */
[C---:B--2---:R-:W-:Y:S02]  /*5320*/  IMAD.SHL.U32 R24, R2.reuse, 0x100, RZ ;  /* 0x0000010002187824 */ /* 0x044fe400078e00ff */
[----:B------:R-:W-:-:S02]  /*5330*/  IMAD.WIDE R38, R2, 0x100, RZ ;  /* 0x0000010002267825 */ /* 0x000fc400078e02ff */
[----:B------:R0:W5:Y:S04]  /*5340*/  LDL.LU R2, [R1+0x84] ;  /* 0x0000840001027983 */ /* 0x0001680000300800 */
[----:B------:R0:W5:Y:S01]  /*5350*/  LDL.LU R0, [R1+0x80] ;  /* 0x0000800001007983 */ /* 0x0001620000300800 */
[----:B------:R-:W-:Y:S01]  /*5360*/  ISETP.GE.OR P0, PT, R24, UR6, P0 ;  /* 0x0000000618007c0c */ /* 0x000fe20008706670 */
[----:B------:R-:W-:Y:S01]  /*5370*/  IMAD.IADD R42, R42, 0x1, -R29 ;  /* 0x000000012a2a7824 */ /* 0x000fe200078e0a1d */
[----:B------:R-:W-:Y:S01]  /*5380*/  IADD3 R41, -R24, UR6, R31 ;  /* 0x0000000618297c10 */ /* 0x000fe2000fffe11f */
[----:B------:R-:W-:Y:S01]  /*5390*/  IMAD.MOV.U32 R40, RZ, RZ, -0x1 ;  /* 0xffffffffff287424 */ /* 0x000fe200078e00ff */
[----:B------:R-:W-:Y:S02]  /*53a0*/  LOP3.LUT R43, R38, R43, R26, 0xfe, !PT ;  /* 0x0000002b262b7212 */ /* 0x000fe400078efe1a */
[----:B------:R-:W-:-:S07]  /*53b0*/  LOP3.LUT R32, R29, 0x6, R32, 0xf8, !PT ;  /* 0x000000061d207812 */ /* 0x000fce00078ef820 */
[----:B0-----:R-:W-:Y:S05]  /*53c0*/  @P0 BRA `(.L_x_31) ;  /* 0x00000090000c0947 */ /* 0x001fea0003800000 */
[----:B------:R-:W0:Y:S01]  /*53d0*/  LDC.64 R28, c[0x0][0x5c8] ;  /* 0x00017200ff1c7b82 */ /* 0x000e220000000a00 */
[----:B------:R-:W-:Y:S01]  /*53e0*/  USHF.R.S32.HI UR7, URZ, 0x1f, UR12 ;  /* 0x0000001f3f077899 */ /* 0x000fe2000801140c */
[--C-:B------:R-:W-:Y:S01]  /*53f0*/  SHF.R.S32.HI R33, RZ, 0x1f, R32.reuse ;  /* 0x0000001fff217819 */ /* 0x100fe20000011420 */
[----:B------:R-:W-:Y:S01]  /*5400*/  ULDC.64 UR10, c[0x0][0x5d0] ;  /* 0x00017400000a7ab9 */ /* 0x000fe20000000a00 */
[----:B------:R-:W-:Y:S01]  /*5410*/  BSSY B0, `(.L_x_31) ;  /* 0x00008fe000007945 */ /* 0x000fe20003800000 */
[----:B------:R-:W-:Y:S02]  /*5420*/  UIMAD UR6, UR7, UR10, URZ ;  /* 0x0000000a070672a4 */ /* 0x000fe4000f8e023f */
[----:B------:R-:W-:Y:S02]  /*5430*/  IMAD.U32 R27, RZ, RZ, UR10 ;  /* 0x0000000aff1b7e24 */ /* 0x000fe4000f8e00ff */
[----:B------:R-:W-:Y:S02]  /*5440*/  UIMAD UR6, UR12, UR11, UR6 ;  /* 0x0000000b0c0672a4 */ /* 0x000fe4000f8e0206 */
[----:B------:R-:W-:Y:S01]  /*5450*/  IMAD.WIDE.U32 R26, R27, UR12, R32 ;  /* 0x0000000c1b1a7c25 */ /* 0x000fe2000f8e0020 */
[----:B------:R-:W-:-:S03]  /*5460*/  ULDC.64 UR10, c[0x0][0x5c0] ;  /* 0x00017000000a7ab9 */ /* 0x000fc60000000a00 */
[----:B------:R-:W-:Y:S02]  /*5470*/  VIADD R27, R27, UR6 ;  /* 0x000000061b1b7c36 */ /* 0x000fe40008000000 */
[-C--:B0-----:R-:W-:Y:S01]  /*5480*/  IMAD R24, R39, R28.reuse, RZ ;  /* 0x0000001c27187224 */ /* 0x081fe200078e02ff */
[----:B------:R-:W-:Y:S01]  /*5490*/  SHF.L.U64.HI R34, R28, 0x3, R29 ;  /* 0x000000031c227819 */ /* 0x000fe2000001021d */
[----:B------:R-:W-:-:S04]  /*54a0*/  IMAD.WIDE.U32 R26, R43, R28, R26 ;  /* 0x0000001c2b1a7225 */ /* 0x000fc800078e001a */
[----:B------:R-:W-:Y:S01]  /*54b0*/  IMAD R25, R43, R29, R24 ;  /* 0x0000001d2b197224 */ /* 0x000fe200078e0218 */
[----:B------:R-:W-:Y:S01]  /*54c0*/  IADD3 R24, P2, R26, UR10, RZ ;  /* 0x0000000a1a187c10 */ /* 0x000fe2000ff5e0ff */
[C---:B------:R-:W-:Y:S01]  /*54d0*/  IMAD.SHL.U32 R35, R28.reuse, 0x8, RZ ;  /* 0x000000081c237824 */ /* 0x040fe200078e00ff */
[----:B------:R-:W-:Y:S01]  /*54e0*/  LEA R30, P3, R28, R26, 0x7 ;  /* 0x0000001a1c1e7211 */ /* 0x000fe200078638ff */
[----:B------:R-:W-:-:S03]  /*54f0*/  IMAD.IADD R27, R27, 0x1, R25 ;  /* 0x000000011b1b7824 */ /* 0x000fc600078e0219 */
[----:B------:R-:W-:Y:S02]  /*5500*/  IADD3 R26, P1, P0, R26, UR10, R35 ;  /* 0x0000000a1a1a7c10 */ /* 0x000fe4000f83e023 */
[----:B------:R-:W-:Y:S02]  /*5510*/  IADD3.X R25, R27, UR11, RZ, P2, !PT ;  /* 0x0000000b1b197c10 */ /* 0x000fe400097fe4ff */
[----:B------:R-:W-:Y:S02]  /*5520*/  FSETP.NEU.AND P2, PT, RZ, UR21, PT ;  /* 0x00000015ff007c0b */ /* 0x000fe4000bf4d000 */
[----:B------:R-:W-:Y:S02]  /*5530*/  LEA.HI.X R31, R28, R27, R29, 0x7, P3 ;  /* 0x0000001b1c1f7211 */ /* 0x000fe400018f3c1d */
[C---:B------:R-:W-:Y:S02]  /*5540*/  IADD3 R28, P3, R30.reuse, UR10, RZ ;  /* 0x0000000a1e1c7c10 */ /* 0x040fe4000ff7e0ff */
[----:B------:R-:W-:-:S02]  /*5550*/  IADD3 R30, P5, P6, R30, UR10, R35 ;  /* 0x0000000a1e1e7c10 */ /* 0x000fc4000febe023 */
[----:B------:R-:W-:Y:S02]  /*5560*/  IADD3.X R29, R31, UR11, RZ, P3, !PT ;  /* 0x0000000b1f1d7c10 */ /* 0x000fe40009ffe4ff */
[--C-:B------:R-:W-:Y:S02]  /*5570*/  IADD3.X R27, R27, UR11, R34.reuse, P1, P0 ;  /* 0x0000000b1b1b7c10 */ /* 0x100fe40008fe0422 */
[----:B------:R-:W-:Y:S01]  /*5580*/  IADD3.X R31, R31, UR11, R34, P5, P6 ;  /* 0x0000000b1f1f7c10 */ /* 0x000fe2000afec422 */
[----:B------:R-:W-:Y:S06]  /*5590*/  @!P2 BRA `(.L_x_32) ;  /* 0x0000006c0014a947 */ /* 0x000fec0003800000 */
[----:B------:R-:W-:Y:S01]  /*55a0*/  ULDC.64 UR10, c[0x0][0x5b8] ;  /* 0x00016e00000a7ab9 */ /* 0x000fe20000000a00 */
[----:B------:R-:W-:Y:S01]  /*55b0*/  ISETP.GE.AND P0, PT, R41, 0x1, PT ;  /* 0x000000012900780c */ /* 0x000fe20003f06270 */
[----:B------:R-:W-:Y:S02]  /*55c0*/  UIMAD UR6, UR7, UR10, URZ ;  /* 0x0000000a070672a4 */ /* 0x000fe4000f8e023f */
[----:B------:R-:W-:Y:S01]  /*55d0*/  IMAD.U32 R35, RZ, RZ, UR10 ;  /* 0x0000000aff237e24 */ /* 0x000fe2000f8e00ff */
[----:B------:R-:W-:Y:S01]  /*55e0*/  BSSY B1, `(.L_x_33) ;  /* 0x0000010000017945 */ /* 0x000fe20003800000 */
[----:B------:R-:W-:Y:S01]  /*55f0*/  ISETP.LT.OR P3, PT, R42, 0x1, !P0 ;  /* 0x000000012a00780c */ /* 0x000fe20004761670 */
[----:B------:R-:W-:Y:S02]  /*5600*/  UIMAD UR6, UR12, UR11, UR6 ;  /* 0x0000000b0c0672a4 */ /* 0x000fe4000f8e0206 */
[----:B------:R-:W-:Y:S01]  /*5610*/  IMAD.WIDE.U32 R32, R35, UR12, R32 ;  /* 0x0000000c23207c25 */ /* 0x000fe2000f8e0020 */
[----:B------:R-:W-:-:S03]  /*5620*/  ULDC.64 UR10, c[0x0][0x5a8] ;  /* 0x00016a00000a7ab9 */ /* 0x000fc60000000a00 */
[----:B------:R-:W-:Y:S02]  /*5630*/  IMAD.MOV.U32 R36, RZ, RZ, R32 ;  /* 0x000000ffff247224 */ /* 0x000fe400078e0020 */
[----:B------:R-:W-:Y:S01]  /*5640*/  VIADD R37, R33, UR6 ;  /* 0x0000000621257c36 */ /* 0x000fe20008000000 */
[----:B------:R-:W-:Y:S02]  /*5650*/  ULDC.64 UR6, c[0x0][0x5b0] ;  /* 0x00016c0000067ab9 */ /* 0x000fe40000000a00 */
[----:B------:R-:W-:Y:S02]  /*5660*/  IMAD R34, R39, UR6, RZ ;  /* 0x0000000627227c24 */ /* 0x000fe4000f8e02ff */
[----:B------:R-:W-:-:S04]  /*5670*/  IMAD.WIDE.U32 R32, R43, UR6, R36 ;  /* 0x000000062b207c25 */ /* 0x000fc8000f8e0024 */
[--C-:B------:R-:W-:Y:S01]  /*5680*/  IMAD R35, R43, UR7, R34.reuse ;  /* 0x000000072b237c24 */ /* 0x100fe2000f8e0222 */
[----:B------:R-:W-:Y:S02]  /*5690*/  IADD3 R32, P1, R32, UR10, RZ ;  /* 0x0000000a20207c10 */ /* 0x000fe4000ff3e0ff */
[----:B------:R-:W-:Y:S02]  /*56a0*/  PRMT R34, RZ, 0x7610, R34 ;  /* 0x00007610ff227816 */ /* 0x000fe40000000022 */
[----:B------:R-:W-:Y:S01]  /*56b0*/  IADD3.X R33, R33, UR11, R35, P1, !PT ;  /* 0x0000000b21217c10 */ /* 0x000fe20008ffe423 */
[----:B------:R-:W-:Y:S08]  /*56c0*/  @P3 BRA `(.L_x_34) ;  /* 0x0000000000043947 */ /* 0x000ff00003800000 */
[----:B------:R0:W5:Y:S02]  /*56d0*/  LDG.E.U8 R34, desc[UR14][R32.64] ;  /* 0x0000000e20227981 */ /* 0x000164000c1e1100 */
.L_x_34:
[----:B------:R-:W-:Y:S05]  /*56e0*/  BSYNC B1 ;  /* 0x0000000000017941 */ /* 0x000fea0003800000 */
.L_x_33:
[----:B-----5:R-:W-:Y:S01]  /*56f0*/  LOP3.LUT R34, R34, 0xff, RZ, 0xc0, !PT ;  /* 0x000000ff22227812 */ /* 0x020fe200078ec0ff */
[----:B------:R-:W-:Y:S01]  /*5700*/  BSSY B1, `(.L_x_35) ;  /* 0x000000b000017945 */ /* 0x000fe20003800000 */
[----:B------:R-:W-:Y:S02]  /*5710*/  ISETP.LT.OR P2, PT, R42, 0x2, !P0 ;  /* 0x000000022a00780c */ /* 0x000fe40004741670 */
[----:B------:R-:W-:-:S05]  /*5720*/  F2FP.F16.E4M3.UNPACK_B R34, R34 ;  /* 0x00000022ff22723e */ /* 0x000fca00020006ff */
[----:B------:R-:W-:-:S05]  /*5730*/  HADD2.F32 R34, -RZ, R34.H0_H0 ;  /* 0x20000022ff227230 */ /* 0x000fca0000004100 */
[----:B------:R-:W-:Y:S01]  /*5740*/  FMUL R35, R34, UR21 ;  /* 0x0000001522237c20 */ /* 0x000fe20008400000 */
[----:B------:R-:W-:-:S03]  /*5750*/  PRMT R34, RZ, 0x7610, R34 ;  /* 0x00007610ff227816 */ /* 0x000fc60000000022 */
[----:B------:R-:W-:-:S05]  /*5760*/  FFMA R35, R228, UR20, R35 ;  /* 0x00000014e4237c23 */ /* 0x000fca0008000023 */
[----:B------:R-:W-:-:S05]  /*5770*/  F2FP.SATFINITE.E4M3.F32.PACK_AB_MERGE_C R35, RZ, R35, RZ ;  /* 0x00000023ff23723e */ /* 0x000fca00048070ff */
[----:B------:R2:W-:Y:S01]  /*5780*/  @!P3 STG.E.U8 desc[UR14][R24.64], R35 ;  /* 0x000000231800b986 */ /* 0x0005e2000c10110e */
[----:B------:R-:W-:Y:S05]  /*5790*/  @P2 BRA `(.L_x_36) ;  /* 0x0000000000042947 */ /* 0x000fea0003800000 */
[----:B------:R3:W5:Y:S02]  /*57a0*/  LDG.E.U8 R34, desc[UR14][R32.64+0x1] ;  /* 0x0000010e20227981 */ /* 0x000764000c1e1100 */
.L_x_36:
[----:B------:R-:W-:Y:S05]  /*57b0*/  BSYNC B1 ;  /* 0x0000000000017941 */ /* 0x000fea0003800000 */
.L_x_35:
[----:B-----5:R-:W-:Y:S01]  /*57c0*/  LOP3.LUT R34, R34, 0xff, RZ, 0xc0, !PT ;  /* 0x000000ff22227812 */ /* 0x020fe200078ec0ff */
[----:B------:R-:W-:Y:S01]  /*57d0*/  BSSY B1, `(.L_x_37) ;  /* 0x0000013000017945 */ /* 0x000fe20003800000 */
[----:B------:R-:W-:Y:S02]  /*57e0*/  IADD3 R45, P1, R43, 0x8, RZ ;  /* 0x000000082b2d7810 */ /* 0x000fe40007f3e0ff */
[----:B------:R-:W-:-:S03]  /*57f0*/  F2FP.F16.E4M3.UNPACK_B R34, R34 ;  /* 0x00000022ff22723e */ /* 0x000fc600020006ff */
[----:B--2---:R-:W-:Y:S01]  /*5800*/  IMAD.X R35, RZ, RZ, R39, P1 ;  /* 0x000000ffff237224 */ /* 0x004fe200008e0627 */
[----:B------:R-:W-:Y:S01]  /*5810*/  ISETP.GE.AND P1, PT, R41, 0x9, PT ;  /* 0x000000092900780c */ /* 0x000fe20003f26270 */
[----:B------:R-:W-:Y:S02]  /*5820*/  HADD2.F32 R34, -RZ, R34.H0_H0 ;  /* 0x20000022ff227230 */ /* 0x000fe40000004100 */
[----:B------:R-:W-:Y:S01]  /*5830*/  IMAD R46, R35, UR6, RZ ;  /* 0x00000006232e7c24 */ /* 0x000fe2000f8e02ff */
[----:B------:R-:W-:Y:S02]  /*5840*/  ISETP.LT.OR P5, PT, R42, 0x1, !P1 ;  /* 0x000000012a00780c */ /* 0x000fe40004fa1670 */
[----:B------:R-:W-:Y:S01]  /*5850*/  FMUL R44, R34, UR21 ;  /* 0x00000015222c7c20 */ /* 0x000fe20008400000 */
[----:B------:R-:W-:-:S04]  /*5860*/  IMAD.WIDE.U32 R34, R45, UR6, R36 ;  /* 0x000000062d227c25 */ /* 0x000fc8000f8e0024 */
[----:B------:R-:W-:Y:S01]  /*5870*/  FFMA R44, R227, UR20, R44 ;  /* 0x00000014e32c7c23 */ /* 0x000fe2000800002c */
[----:B------:R-:W-:Y:S01]  /*5880*/  IMAD R45, R45, UR7, R46 ;  /* 0x000000072d2d7c24 */ /* 0x000fe2000f8e022e */
[----:B------:R-:W-:-:S03]  /*5890*/  IADD3 R34, P3, R34, UR10, RZ ;  /* 0x0000000a22227c10 */ /* 0x000fc6000ff7e0ff */
[----:B------:R-:W-:Y:S02]  /*58a0*/  F2FP.SATFINITE.E4M3.F32.PACK_AB_MERGE_C R47, RZ, R44, RZ ;  /* 0x0000002cff2f723e */ /* 0x000fe400048070ff */
[----:B------:R-:W-:Y:S02]  /*58b0*/  IADD3.X R35, R35, UR11, R45, P3, !PT ;  /* 0x0000000b23237c10 */ /* 0x000fe40009ffe42d */
[----:B------:R-:W-:Y:S01]  /*58c0*/  PRMT R44, RZ, 0x7610, R44 ;  /* 0x00007610ff2c7816 */ /* 0x000fe2000000002c */
[----:B------:R2:W-:Y:S01]  /*58d0*/  @!P2 STG.E.U8 desc[UR14][R24.64+0x1], R47 ;  /* 0x0000012f1800a986 */ /* 0x0005e2000c10110e */
[----:B------:R-:W-:Y:S05]  /*58e0*/  @P5 BRA `(.L_x_38) ;  /* 0x0000000000045947 */ /* 0x000fea0003800000 */
[----:B------:R4:W5:Y:S02]  /*58f0*/  LDG.E.U8 R44, desc[UR14][R34.64] ;  /* 0x0000000e222c7981 */ /* 0x000964000c1e1100 */
.L_x_38:
[----:B------:R-:W-:Y:S05]  /*5900*/  BSYNC B1 ;  /* 0x0000000000017941 */ /* 0x000fea0003800000 */
.L_x_37:
        /* <DEDUP_REMOVED lines=12> */
.L_x_40:
[----:B------:R-:W-:Y:S05]  /*59d0*/  BSYNC B1 ;  /* 0x0000000000017941 */ /* 0x000fea0003800000 */
.L_x_39:
[----:B-----5:R-:W-:Y:S01]  /*59e0*/  LOP3.LUT R44, R44, 0xff, RZ, 0xc0, !PT ;  /* 0x000000ff2c2c7812 */ /* 0x020fe200078ec0ff */
[----:B------:R-:W-:Y:S01]  /*59f0*/  BSSY B1, `(.L_x_41) ;  /* 0x000000b000017945 */ /* 0x000fe20003800000 */
[----:B------:R-:W-:Y:S02]  /*5a00*/  ISETP.LT.OR P3, PT, R42, 0x9, !P0 ;  /* 0x000000092a00780c */ /* 0x000fe40004761670 */
[----:B------:R-:W-:-:S05]  /*5a10*/  F2FP.F16.E4M3.UNPACK_B R44, R44 ;  /* 0x0000002cff2c723e */ /* 0x000fca00020006ff */
[----:B------:R-:W-:-:S05]  /*5a20*/  HADD2.F32 R44, -RZ, R44.H0_H0 ;  /* 0x2000002cff2c7230 */ /* 0x000fca0000004100 */
[----:B------:R-:W-:-:S04]  /*5a30*/  FMUL R44, R44, UR21 ;  /* 0x000000152c2c7c20 */ /* 0x000fc80008400000 */
[----:B------:R-:W-:-:S05]  /*5a40*/  FFMA R44, R225, UR20, R44 ;  /* 0x00000014e12c7c23 */ /* 0x000fca000800002c */
[----:B0-----:R-:W-:Y:S02]  /*5a50*/  F2FP.SATFINITE.E4M3.F32.PACK_AB_MERGE_C R45, RZ, R44, RZ ;  /* 0x0000002cff2d723e */ /* 0x001fe400048070ff */
[----:B------:R-:W-:-:S03]  /*5a60*/  PRMT R44, RZ, 0x7610, R44 ;  /* 0x00007610ff2c7816 */ /* 0x000fc6000000002c */
[----:B------:R0:W-:Y:S01]  /*5a70*/  @!P2 STG.E.U8 desc[UR14][R26.64+0x1], R45 ;  /* 0x0000012d1a00a986 */ /* 0x0001e2000c10110e */
[----:B------:R-:W-:Y:S05]  /*5a80*/  @P3 BRA `(.L_x_42) ;  /* 0x0000000000043947 */ /* 0x000fea0003800000 */
[----:B------:R0:W5:Y:S02]  /*5a90*/  LDG.E.U8 R44, desc[UR14][R32.64+0x8] ;  /* 0x0000080e202c7981 */ /* 0x000164000c1e1100 */
.L_x_42:
[----:B------:R-:W-:Y:S05]  /*5aa0*/  BSYNC B1 ;  /* 0x0000000000017941 */ /* 0x000fea0003800000 */
.L_x_41:
[----:B-----5:R-:W-:Y:S01]  /*5ab0*/  LOP3.LUT R44, R44, 0xff, RZ, 0xc0, !PT ;  /* 0x000000ff2c2c7812 */ /* 0x020fe200078ec0ff */
[----:B------:R-:W-:Y:S01]  /*5ac0*/  BSSY B1, `(.L_x_43) ;  /* 0x000000b000017945 */ /* 0x000fe20003800000 */
[----:B------:R-:W-:Y:S02]  /*5ad0*/  ISETP.LT.OR P2, PT, R42, 0xa, !P0 ;  /* 0x0000000a2a00780c */ /* 0x000fe40004741670 */
[----:B------:R-:W-:-:S05]  /*5ae0*/  F2FP.F16.E4M3.UNPACK_B R44, R44 ;  /* 0x0000002cff2c723e */ /* 0x000fca00020006ff */
[----:B------:R-:W-:-:S05]  /*5af0*/  HADD2.F32 R44, -RZ, R44.H0_H0 ;  /* 0x2000002cff2c7230 */ /* 0x000fca0000004100 */
[----:B0-----:R-:W-:Y:S01]  /*5b00*/  FMUL R45, R44, UR21 ;  /* 0x000000152c2d7c20 */ /* 0x001fe20008400000 */
[----:B------:R-:W-:-:S03]  /*5b10*/  PRMT R44, RZ, 0x7610, R44 ;  /* 0x00007610ff2c7816 */ /* 0x000fc6000000002c */
[----:B------:R-:W-:-:S05]  /*5b20*/  FFMA R45, R224, UR20, R45 ;  /* 0x00000014e02d7c23 */ /* 0x000fca000800002d */
[----:B------:R-:W-:-:S05]  /*5b30*/  F2FP.SATFINITE.E4M3.F32.PACK_AB_MERGE_C R45, RZ, R45, RZ ;  /* 0x0000002dff2d723e */ /* 0x000fca00048070ff */
[----:B------:R0:W-:Y:S01]  /*5b40*/  @!P3 STG.E.U8 desc[UR14][R24.64+0x8], R45 ;  /* 0x0000082d1800b986 */ /* 0x0001e2000c10110e */
[----:B------:R-:W-:Y:S05]  /*5b50*/  @P2 BRA `(.L_x_44) ;  /* 0x0000000000042947 */ /* 0x000fea0003800000 */
[----:B------:R0:W5:Y:S02]  /*5b60*/  LDG.E.U8 R44, desc[UR14][R32.64+0x9] ;  /* 0x0000090e202c7981 */ /* 0x000164000c1e1100 */
.L_x_44:
[----:B------:R-:W-:Y:S05]  /*5b70*/  BSYNC B1 ;  /* 0x0000000000017941 */ /* 0x000fea0003800000 */
.L_x_43:
        /* <DEDUP_REMOVED lines=12> */
.L_x_46:
[----:B------:R-:W-:Y:S05]  /*5c40*/  BSYNC B1 ;  /* 0x0000000000017941 */ /* 0x000fea0003800000 */
.L_x_45:
        /* <DEDUP_REMOVED lines=12> */
.L_x_48:
[----:B------:R-:W-:Y:S05]  /*5d10*/  BSYNC B1 ;  /* 0x0000000000017941 */ /* 0x000fea0003800000 */
.L_x_47:
        /* <DEDUP_REMOVED lines=12> */
.L_x_50:
[----:B------:R-:W-:Y:S05]  /*5de0*/  BSYNC B1 ;  /* 0x0000000000017941 */ /* 0x000fea0003800000 */
.L_x_49:
        /* <DEDUP_REMOVED lines=12> */
.L_x_52:
[----:B------:R-:W-:Y:S05]  /*5eb0*/  BSYNC B1 ;  /* 0x0000000000017941 */ /* 0x000fea0003800000 */
.L_x_51:
        /* <DEDUP_REMOVED lines=12> */
.L_x_54:
[----:B------:R-:W-:Y:S05]  /*5f80*/  BSYNC B1 ;  /* 0x0000000000017941 */ /* 0x000fea0003800000 */
.L_x_53:
        /* <DEDUP_REMOVED lines=12> */
.L_x_56:
[----:B------:R-:W-:Y:S05]  /*6050*/  BSYNC B1 ;  /* 0x0000000000017941 */ /* 0x000fea0003800000 */
.L_x_55:
        /* <DEDUP_REMOVED lines=12> */
.L_x_58:
[----:B------:R-:W-:Y:S05]  /*6120*/  BSYNC B1 ;  /* 0x0000000000017941 */ /* 0x000fea0003800000 */
.L_x_57:
        /* <DEDUP_REMOVED lines=12> */
.L_x_60:
[----:B------:R-:W-:Y:S05]  /*61f0*/  BSYNC B1 ;  /* 0x0000000000017941 */ /* 0x000fea0003800000 */
.L_x_59:
        /* <DEDUP_REMOVED lines=12> */
.L_x_62:
[----:B------:R-:W-:Y:S05]  /*62c0*/  BSYNC B1 ;  /* 0x0000000000017941 */ /* 0x000fea0003800000 */
.L_x_61:
        /* <DEDUP_REMOVED lines=12> */
.L_x_64:
[----:B------:R-:W-:Y:S05]  /*6390*/  BSYNC B1 ;  /* 0x0000000000017941 */ /* 0x000fea0003800000 */
.L_x_63:
        /* <DEDUP_REMOVED lines=12> */
.L_x_66:
[----:B------:R-:W-:Y:S05]  /*6460*/  BSYNC B1 ;  /* 0x0000000000017941 */ /* 0x000fea0003800000 */
.L_x_65:
        /* <DEDUP_REMOVED lines=12> */
.L_x_68:
[----:B------:R-:W-:Y:S05]  /*6530*/  BSYNC B1 ;  /* 0x0000000000017941 */ /* 0x000fea0003800000 */
.L_x_67:
        /* <DEDUP_REMOVED lines=12> */
.L_x_70:
[----:B------:R-:W-:Y:S05]  /*6600*/  BSYNC B1 ;  /* 0x0000000000017941 */ /* 0x000fea0003800000 */
.L_x_69:
        /* <DEDUP_REMOVED lines=12> */
.L_x_72:
[----:B------:R-:W-:Y:S05]  /*66d0*/  BSYNC B1 ;  /* 0x0000000000017941 */ /* 0x000fea0003800000 */
.L_x_71:
        /* <DEDUP_REMOVED lines=12> */
.L_x_74:
[----:B------:R-:W-:Y:S05]  /*67a0*/  BSYNC B1 ;  /* 0x0000000000017941 */ /* 0x000fea0003800000 */
.L_x_73:
        /* <DEDUP_REMOVED lines=12> */
.L_x_76:
[----:B------:R-:W-:Y:S05]  /*6870*/  BSYNC B1 ;  /* 0x0000000000017941 */ /* 0x000fea0003800000 */
.L_x_75:
        /* <DEDUP_REMOVED lines=12> */
.L_x_78:
[----:B------:R-:W-:Y:S05]  /*6940*/  BSYNC B1 ;  /* 0x0000000000017941 */ /* 0x000fea0003800000 */
.L_x_77:
        /* <DEDUP_REMOVED lines=12> */
.L_x_80:
[----:B------:R-:W-:Y:S05]  /*6a10*/  BSYNC B1 ;  /* 0x0000000000017941 */ /* 0x000fea0003800000 */
.L_x_79:
        /* <DEDUP_REMOVED lines=12> */
.L_x_82:
[----:B------:R-:W-:Y:S05]  /*6ae0*/  BSYNC B1 ;  /* 0x0000000000017941 */ /* 0x000fea0003800000 */
.L_x_81:
        /* <DEDUP_REMOVED lines=12> */
.L_x_84:
[----:B------:R-:W-:Y:S05]  /*6bb0*/  BSYNC B1 ;  /* 0x0000000000017941 */ /* 0x000fea0003800000 */
.L_x_83:
        /* <DEDUP_REMOVED lines=12> */
.L_x_86:
[----:B------:R-:W-:Y:S05]  /*6c80*/  BSYNC B1 ;  /* 0x0000000000017941 */ /* 0x000fea0003800000 */
.L_x_85:
        /* <DEDUP_REMOVED lines=12> */
.L_x_88:
[----:B------:R-:W-:Y:S05]  /*6d50*/  BSYNC B1 ;  /* 0x0000000000017941 */ /* 0x000fea0003800000 */
.L_x_87:
        /* <DEDUP_REMOVED lines=12> */
.L_x_90:
[----:B------:R-:W-:Y:S05]  /*6e20*/  BSYNC B1 ;  /* 0x0000000000017941 */ /* 0x000fea0003800000 */
.L_x_89:
        /* <DEDUP_REMOVED lines=12> */
.L_x_92:
[----:B------:R-:W-:Y:S05]  /*6ef0*/  BSYNC B1 ;  /* 0x0000000000017941 */ /* 0x000fea0003800000 */
.L_x_91:
        /* <DEDUP_REMOVED lines=12> */
.L_x_94:
[----:B------:R-:W-:Y:S05]  /*6fc0*/  BSYNC B1 ;  /* 0x0000000000017941 */ /* 0x000fea0003800000 */
.L_x_93:
        /* <DEDUP_REMOVED lines=12> */
.L_x_96:
[----:B------:R-:W-:Y:S05]  /*7090*/  BSYNC B1 ;  /* 0x0000000000017941 */ /* 0x000fea0003800000 */
.L_x_95:
        /* <DEDUP_REMOVED lines=12> */
.L_x_98:
[----:B------:R-:W-:Y:S05]  /*7160*/  BSYNC B1 ;  /* 0x0000000000017941 */ /* 0x000fea0003800000 */
.L_x_97:
        /* <DEDUP_REMOVED lines=12> */
.L_x_100:
[----:B------:R-:W-:Y:S05]  /*7230*/  BSYNC B1 ;  /* 0x0000000000017941 */ /* 0x000fea0003800000 */
.L_x_99:
        /* <DEDUP_REMOVED lines=12> */
.L_x_102:
[----:B------:R-:W-:Y:S05]  /*7300*/  BSYNC B1 ;  /* 0x0000000000017941 */ /* 0x000fea0003800000 */
.L_x_101:
        /* <DEDUP_REMOVED lines=12> */
.L_x_104:
[----:B------:R-:W-:Y:S05]  /*73d0*/  BSYNC B1 ;  /* 0x0000000000017941 */ /* 0x000fea0003800000 */
.L_x_103:
        /* <DEDUP_REMOVED lines=12> */
.L_x_106:
[----:B------:R-:W-:Y:S05]  /*74a0*/  BSYNC B1 ;  /* 0x0000000000017941 */ /* 0x000fea0003800000 */
.L_x_105:
        /* <DEDUP_REMOVED lines=12> */
.L_x_108:
[----:B------:R-:W-:Y:S05]  /*7570*/  BSYNC B1 ;  /* 0x0000000000017941 */ /* 0x000fea0003800000 */
.L_x_107:
        /* <DEDUP_REMOVED lines=12> */
.L_x_110:
[----:B------:R-:W-:Y:S05]  /*7640*/  BSYNC B1 ;  /* 0x0000000000017941 */ /* 0x000fea0003800000 */
.L_x_109:
        /* <DEDUP_REMOVED lines=12> */
.L_x_112:
[----:B------:R-:W-:Y:S05]  /*7710*/  BSYNC B1 ;  /* 0x0000000000017941 */ /* 0x000fea0003800000 */
.L_x_111:
        /* <DEDUP_REMOVED lines=12> */
.L_x_114:
[----:B------:R-:W-:Y:S05]  /*77e0*/  BSYNC B1 ;  /* 0x0000000000017941 */ /* 0x000fea0003800000 */
.L_x_113:
        /* <DEDUP_REMOVED lines=12> */
.L_x_116:
[----:B------:R-:W-:Y:S05]  /*78b0*/  BSYNC B1 ;  /* 0x0000000000017941 */ /* 0x000fea0003800000 */
.L_x_115:
        /* <DEDUP_REMOVED lines=12> */
.L_x_118:
[----:B------:R-:W-:Y:S05]  /*7980*/  BSYNC B1 ;  /* 0x0000000000017941 */ /* 0x000fea0003800000 */
.L_x_117:
        /* <DEDUP_REMOVED lines=12> */
.L_x_120:
[----:B------:R-:W-:Y:S05]  /*7a50*/  BSYNC B1 ;  /* 0x0000000000017941 */ /* 0x000fea0003800000 */
.L_x_119:
        /* <DEDUP_REMOVED lines=12> */
.L_x_122:
[----:B------:R-:W-:Y:S05]  /*7b20*/  BSYNC B1 ;  /* 0x0000000000017941 */ /* 0x000fea0003800000 */
.L_x_121:
        /* <DEDUP_REMOVED lines=12> */
.L_x_124:
[----:B------:R-:W-:Y:S05]  /*7bf0*/  BSYNC B1 ;  /* 0x0000000000017941 */ /* 0x000fea0003800000 */
.L_x_123:
        /* <DEDUP_REMOVED lines=12> */
.L_x_126:
[----:B------:R-:W-:Y:S05]  /*7cc0*/  BSYNC B1 ;  /* 0x0000000000017941 */ /* 0x000fea0003800000 */
.L_x_125:
        /* <DEDUP_REMOVED lines=12> */
.L_x_128:
[----:B------:R-:W-:Y:S05]  /*7d90*/  BSYNC B1 ;  /* 0x0000000000017941 */ /* 0x000fea0003800000 */
.L_x_127:
        /* <DEDUP_REMOVED lines=12> */
.L_x_130:
[----:B------:R-:W-:Y:S05]  /*7e60*/  BSYNC B1 ;  /* 0x0000000000017941 */ /* 0x000fea0003800000 */
.L_x_129:
        /* <DEDUP_REMOVED lines=12> */
.L_x_132:
[----:B------:R-:W-:Y:S05]  /*7f30*/  BSYNC B1 ;  /* 0x0000000000017941 */ /* 0x000fea0003800000 */
.L_x_131:
        /* <DEDUP_REMOVED lines=12> */
.L_x_134:
[----:B------:R-:W-:Y:S05]  /*8000*/  BSYNC B1 ;  /* 0x0000000000017941 */ /* 0x000fea0003800000 */
.L_x_133:
        /* <DEDUP_REMOVED lines=12> */
.L_x_136:
[----:B------:R-:W-:Y:S05]  /*80d0*/  BSYNC B1 ;  /* 0x0000000000017941 */ /* 0x000fea0003800000 */
.L_x_135:
        /* <DEDUP_REMOVED lines=12> */
.L_x_138:
[----:B------:R-:W-:Y:S05]  /*81a0*/  BSYNC B1 ;  /* 0x0000000000017941 */ /* 0x000fea0003800000 */
.L_x_137:
        /* <DEDUP_REMOVED lines=12> */
.L_x_140:
[----:B------:R-:W-:Y:S05]  /*8270*/  BSYNC B1 ;  /* 0x0000000000017941 */ /* 0x000fea0003800000 */
.L_x_139:
        /* <DEDUP_REMOVED lines=12> */
.L_x_142:
[----:B------:R-:W-:Y:S05]  /*8340*/  BSYNC B1 ;  /* 0x0000000000017941 */ /* 0x000fea0003800000 */
.L_x_141:
        /* <DEDUP_REMOVED lines=12> */
.L_x_144:
[----:B------:R-:W-:Y:S05]  /*8410*/  BSYNC B1 ;  /* 0x0000000000017941 */ /* 0x000fea0003800000 */
.L_x_143:
        /* <DEDUP_REMOVED lines=12> */
.L_x_146:
[----:B------:R-:W-:Y:S05]  /*84e0*/  BSYNC B1 ;  /* 0x0000000000017941 */ /* 0x000fea0003800000 */
.L_x_145:
        /* <DEDUP_REMOVED lines=12> */
.L_x_148:
[----:B------:R-:W-:Y:S05]  /*85b0*/  BSYNC B1 ;  /* 0x0000000000017941 */ /* 0x000fea0003800000 */
.L_x_147:
        /* <DEDUP_REMOVED lines=12> */
.L_x_150:
[----:B------:R-:W-:Y:S05]  /*8680*/  BSYNC B1 ;  /* 0x0000000000017941 */ /* 0x000fea0003800000 */
.L_x_149:
        /* <DEDUP_REMOVED lines=12> */
.L_x_152:
[----:B------:R-:W-:Y:S05]  /*8750*/  BSYNC B1 ;  /* 0x0000000000017941 */ /* 0x000fea0003800000 */
.L_x_151:
        /* <DEDUP_REMOVED lines=12> */
.L_x_154:
[----:B------:R-:W-:Y:S05]  /*8820*/  BSYNC B1 ;  /* 0x0000000000017941 */ /* 0x000fea0003800000 */
.L_x_153:
        /* <DEDUP_REMOVED lines=12> */
.L_x_156:
[----:B------:R-:W-:Y:S05]  /*88f0*/  BSYNC B1 ;  /* 0x0000000000017941 */ /* 0x000fea0003800000 */
.L_x_155:
[----:B-----5:R-:W-:Y:S01]  /*8900*/  LOP3.LUT R44, R44, 0xff, RZ, 0xc0, !PT ;  /* 0x000000ff2c2c7812 */ /* 0x020fe200078ec0ff */
[----:B------:R-:W-:Y:S01]  /*8910*/  BSSY B1, `(.L_x_157) ;  /* 0x000000b000017945 */ /* 0x000fe20003800000 */
[----:B------:R-:W-:Y:S02]  /*8920*/  ISETP.LT.OR P2, PT, R42, 0x79, !P1 ;  /* 0x000000792a00780c */ /* 0x000fe40004f41670 */
[----:B------:R-:W-:Y:S02]  /*8930*/  F2FP.F16.E4M3.UNPACK_B R44, R44 ;  /* 0x0000002cff2c723e */ /* 0x000fe400020006ff */
[----:B0--3--:R-:W-:-:S03]  /*8940*/  PRMT R32, RZ, 0x7610, R32 ;  /* 0x00007610ff207816 */ /* 0x009fc60000000020 */
[----:B------:R-:W-:-:S05]  /*8950*/  HADD2.F32 R44, -RZ, R44.H0_H0 ;  /* 0x2000002cff2c7230 */ /* 0x000fca0000004100 */
[----:B------:R-:W-:-:S04]  /*8960*/  FMUL R44, R44, UR21 ;  /* 0x000000152c2c7c20 */ /* 0x000fc80008400000 */
[----:B------:R-:W-:-:S05]  /*8970*/  FFMA R44, R167, UR20, R44 ;  /* 0x00000014a72c7c23 */ /* 0x000fca000800002c */
[----:B------:R-:W-:-:S05]  /*8980*/  F2FP.SATFINITE.E4M3.F32.PACK_AB_MERGE_C R33, RZ, R44, RZ ;  /* 0x0000002cff21723e */ /* 0x000fca00048070ff */
[----:B------:R0:W-:Y:S01]  /*8990*/  @!P0 STG.E.U8 desc[UR14][R24.64+0x79], R33 ;  /* 0x0000792118008986 */ /* 0x0001e2000c10110e */
[----:B------:R-:W-:Y:S05]  /*89a0*/  @P2 BRA `(.L_x_158) ;  /* 0x0000000000042947 */ /* 0x000fea0003800000 */
[----:B------:R3:W5:Y:S02]  /*89b0*/  LDG.E.U8 R32, desc[UR14][R34.64+0x78] ;  /* 0x0000780e22207981 */ /* 0x000764000c1e1100 */
.L_x_158:
[----:B------:R-:W-:Y:S05]  /*89c0*/  BSYNC B1 ;  /* 0x0000000000017941 */ /* 0x000fea0003800000 */
.L_x_157:
[----:B-----5:R-:W-:Y:S01]  /*89d0*/  LOP3.LUT R32, R32, 0xff, RZ, 0xc0, !PT ;  /* 0x000000ff20207812 */ /* 0x020fe200078ec0ff */
[----:B------:R-:W-:Y:S01]  /*89e0*/  BSSY B1, `(.L_x_159) ;  /* 0x000000b000017945 */ /* 0x000fe20003800000 */
[----:B------:R-:W-:Y:S02]  /*89f0*/  ISETP.LT.OR P1, PT, R42, 0x7a, !P1 ;  /* 0x0000007a2a00780c */ /* 0x000fe40004f21670 */
[----:B------:R-:W-:Y:S02]  /*8a00*/  F2FP.F16.E4M3.UNPACK_B R32, R32 ;  /* 0x00000020ff20723e */ /* 0x000fe400020006ff */
[----:B0-2---:R-:W-:-:S03]  /*8a10*/  PRMT R24, RZ, 0x7610, R24 ;  /* 0x00007610ff187816 */ /* 0x005fc60000000018 */
[----:B------:R-:W-:-:S05]  /*8a20*/  HADD2.F32 R32, -RZ, R32.H0_H0 ;  /* 0x20000020ff207230 */ /* 0x000fca0000004100 */
[----:B------:R-:W-:-:S04]  /*8a30*/  FMUL R25, R32, UR21 ;  /* 0x0000001520197c20 */ /* 0x000fc80008400000 */
[----:B------:R-:W-:-:S05]  /*8a40*/  FFMA R25, R166, UR20, R25 ;  /* 0x00000014a6197c23 */ /* 0x000fca0008000019 */
[----:B------:R-:W-:-:S05]  /*8a50*/  F2FP.SATFINITE.E4M3.F32.PACK_AB_MERGE_C R25, RZ, R25, RZ ;  /* 0x00000019ff19723e */ /* 0x000fca00048070ff */
[----:B------:R0:W-:Y:S01]  /*8a60*/  @!P2 STG.E.U8 desc[UR14][R26.64+0x78], R25 ;  /* 0x000078191a00a986 */ /* 0x0001e2000c10110e */
[----:B------:R-:W-:Y:S05]  /*8a70*/  @P1 BRA `(.L_x_160) ;  /* 0x0000000000041947 */ /* 0x000fea0003800000 */
[----:B------:R2:W5:Y:S02]  /*8a80*/  LDG.E.U8 R24, desc[UR14][R34.64+0x79] ;  /* 0x0000790e22187981 */ /* 0x000564000c1e1100 */
.L_x_160:
[----:B------:R-:W-:Y:S05]  /*8a90*/  BSYNC B1 ;  /* 0x0000000000017941 */ /* 0x000fea0003800000 */
.L_x_159:
[----:B-----5:R-:W-:Y:S01]  /*8aa0*/  LOP3.LUT R24, R24, 0xff, RZ, 0xc0, !PT ;  /* 0x000000ff18187812 */ /* 0x020fe200078ec0ff */
[----:B------:R-:W-:Y:S01]  /*8ab0*/  BSSY B1, `(.L_x_161) ;  /* 0x0000013000017945 */ /* 0x000fe20003800000 */
[----:B------:R-:W-:Y:S02]  /*8ac0*/  IADD3 R33, P0, R43, 0x80, RZ ;  /* 0x000000802b217810 */ /* 0x000fe40007f1e0ff */
[----:B------:R-:W-:-:S03]  /*8ad0*/  F2FP.F16.E4M3.UNPACK_B R24, R24 ;  /* 0x00000018ff18723e */ /* 0x000fc600020006ff */
[----:B0-----:R-:W-:Y:S01]  /*8ae0*/  IMAD.X R25, RZ, RZ, R39, P0 ;  /* 0x000000ffff197224 */ /* 0x001fe200000e0627 */
[----:B------:R-:W-:Y:S01]  /*8af0*/  ISETP.GE.AND P0, PT, R41, 0x81, PT ;  /* 0x000000812900780c */ /* 0x000fe20003f06270 */
[----:B------:R-:W-:Y:S02]  /*8b00*/  HADD2.F32 R24, -RZ, R24.H0_H0 ;  /* 0x20000018ff187230 */ /* 0x000fe40000004100 */
[----:B--234-:R-:W-:Y:S01]  /*8b10*/  IMAD R34, R25, UR6, RZ ;  /* 0x0000000619227c24 */ /* 0x01cfe2000f8e02ff */
        /* <DEDUP_REMOVED lines=12> */
.L_x_162:
[----:B------:R-:W-:Y:S05]  /*8be0*/  BSYNC B1 ;  /* 0x0000000000017941 */ /* 0x000fea0003800000 */
.L_x_161:
[----:B-----5:R-:W-:Y:S01]  /*8bf0*/  LOP3.LUT R32, R32, 0xff, RZ, 0xc0, !PT ;  /* 0x000000ff20207812 */ /* 0x020fe200078ec0ff */
[----:B------:R-:W-:Y:S01]  /*8c00*/  BSSY B1, `(.L_x_163) ;  /* 0x000000b000017945 */ /* 0x000fe20003800000 */
[----:B------:R-:W-:Y:S02]  /*8c10*/  ISETP.LT.OR P2, PT, R42, 0x2, !P0 ;  /* 0x000000022a00780c */ /* 0x000fe40004741670 */
[----:B------:R-:W-:Y:S02]  /*8c20*/  F2FP.F16.E4M3.UNPACK_B R32, R32 ;  /* 0x00000020ff20723e */ /* 0x000fe400020006ff */
[----:B0-----:R-:W-:-:S03]  /*8c30*/  PRMT R26, RZ, 0x7610, R26 ;  /* 0x00007610ff1a7816 */ /* 0x001fc6000000001a */
[----:B------:R-:W-:-:S05]  /*8c40*/  HADD2.F32 R32, -RZ, R32.H0_H0 ;  /* 0x20000020ff207230 */ /* 0x000fca0000004100 */
[----:B------:R-:W-:-:S04]  /*8c50*/  FMUL R27, R32, UR21 ;  /* 0x00000015201b7c20 */ /* 0x000fc80008400000 */
[----:B------:R-:W-:-:S05]  /*8c60*/  FFMA R27, R164, UR20, R27 ;  /* 0x00000014a41b7c23 */ /* 0x000fca000800001b */
[----:B------:R-:W-:-:S05]  /*8c70*/  F2FP.SATFINITE.E4M3.F32.PACK_AB_MERGE_C R27, RZ, R27, RZ ;  /* 0x0000001bff1b723e */ /* 0x000fca00048070ff */
[----:B------:R0:W-:Y:S01]  /*8c80*/  @!P3 STG.E.U8 desc[UR14][R28.64], R27 ;  /* 0x0000001b1c00b986 */ /* 0x0001e2000c10110e */
[----:B------:R-:W-:Y:S05]  /*8c90*/  @P2 BRA `(.L_x_164) ;  /* 0x0000000000042947 */ /* 0x000fea0003800000 */
[----:B------:R3:W5:Y:S02]  /*8ca0*/  LDG.E.U8 R26, desc[UR14][R24.64+0x1] ;  /* 0x0000010e181a7981 */ /* 0x000764000c1e1100 */
.L_x_164:
[----:B------:R-:W-:Y:S05]  /*8cb0*/  BSYNC B1 ;  /* 0x0000000000017941 */ /* 0x000fea0003800000 */
.L_x_163:
[----:B-----5:R-:W-:Y:S01]  /*8cc0*/  LOP3.LUT R26, R26, 0xff, RZ, 0xc0, !PT ;  /* 0x000000ff1a1a7812 */ /* 0x020fe200078ec0ff */
[----:B------:R-:W-:Y:S01]  /*8cd0*/  BSSY B1, `(.L_x_165) ;  /* 0x0000013000017945 */ /* 0x000fe20003800000 */
[----:B------:R-:W-:Y:S02]  /*8ce0*/  IADD3 R43, P1, R43, 0x88, RZ ;  /* 0x000000882b2b7810 */ /* 0x000fe40007f3e0ff */
[----:B------:R-:W-:Y:S02]  /*8cf0*/  F2FP.F16.E4M3.UNPACK_B R26, R26 ;  /* 0x0000001aff1a723e */ /* 0x000fe400020006ff */
[----:B------:R-:W-:Y:S01]  /*8d00*/  PRMT R32, RZ, 0x7610, R32 ;  /* 0x00007610ff207816 */ /* 0x000fe20000000020 */
[----:B------:R-:W-:Y:S01]  /*8d10*/  IMAD.X R38, RZ, RZ, R39, P1 ;  /* 0x000000ffff267224 */ /* 0x000fe200008e0627 */
[----:B------:R-:W-:Y:S01]  /*8d20*/  ISETP.GE.AND P1, PT, R41, 0x89, PT ;  /* 0x000000892900780c */ /* 0x000fe20003f26270 */
[----:B------:R-:W-:Y:S02]  /*8d30*/  HADD2.F32 R26, -RZ, R26.H0_H0 ;  /* 0x2000001aff1a7230 */ /* 0x000fe40000004100 */
[----:B------:R-:W-:Y:S01]  /*8d40*/  IMAD R38, R38, UR6, RZ ;  /* 0x0000000626267c24 */ /* 0x000fe2000f8e02ff */
[----:B------:R-:W-:Y:S01]  /*8d50*/  ISETP.LT.OR P5, PT, R42, 0x1, !P1 ;  /* 0x000000012a00780c */ /* 0x000fe20004fa1670 */
[----:B------:R-:W-:-:S04]  /*8d60*/  IMAD.WIDE.U32 R36, R43, UR6, R36 ;  /* 0x000000062b247c25 */ /* 0x000fc8000f8e0024 */
[----:B------:R-:W-:Y:S01]  /*8d70*/  FMUL R26, R26, UR21 ;  /* 0x000000151a1a7c20 */ /* 0x000fe20008400000 */
[----:B------:R-:W-:-:S03]  /*8d80*/  IMAD R43, R43, UR7, R38 ;  /* 0x000000072b2b7c24 */ /* 0x000fc6000f8e0226 */
[----:B------:R-:W-:Y:S01]  /*8d90*/  FFMA R163, R163, UR20, R26 ;  /* 0x00000014a3a37c23 */ /* 0x000fe2000800001a */
[----:B------:R-:W-:-:S04]  /*8da0*/  IADD3 R26, P3, R36, UR10, RZ ;  /* 0x0000000a241a7c10 */ /* 0x000fc8000ff7e0ff */
[----:B------:R-:W-:Y:S02]  /*8db0*/  F2FP.SATFINITE.E4M3.F32.PACK_AB_MERGE_C R163, RZ, R163, RZ ;  /* 0x000000a3ffa3723e */ /* 0x000fe400048070ff */
[----:B0-----:R-:W-:-:S03]  /*8dc0*/  IADD3.X R27, R37, UR11, R43, P3, !PT ;  /* 0x0000000b251b7c10 */ /* 0x001fc60009ffe42b */
[----:B------:R0:W-:Y:S01]  /*8dd0*/  @!P2 STG.E.U8 desc[UR14][R28.64+0x1], R163 ;  /* 0x000001a31c00a986 */ /* 0x0001e2000c10110e */
[----:B------:R-:W-:Y:S05]  /*8de0*/  @P5 BRA `(.L_x_166) ;  /* 0x0000000000045947 */ /* 0x000fea0003800000 */
[----:B------:R4:W5:Y:S02]  /*8df0*/  LDG.E.U8 R32, desc[UR14][R26.64] ;  /* 0x0000000e1a207981 */ /* 0x000964000c1e1100 */
.L_x_166:
[----:B------:R-:W-:Y:S05]  /*8e00*/  BSYNC B1 ;  /* 0x0000000000017941 */ /* 0x000fea0003800000 */
.L_x_165:
        /* <DEDUP_REMOVED lines=12> */
.L_x_168:
[----:B------:R-:W-:Y:S05]  /*8ed0*/  BSYNC B1 ;  /* 0x0000000000017941 */ /* 0x000fea0003800000 */
.L_x_167:
        /* <DEDUP_REMOVED lines=12> */
.L_x_170:
[----:B------:R-:W-:Y:S05]  /*8fa0*/  BSYNC B1 ;  /* 0x0000000000017941 */ /* 0x000fea0003800000 */
.L_x_169:
        /* <DEDUP_REMOVED lines=12> */
.L_x_172:
[----:B------:R-:W-:Y:S05]  /*9070*/  BSYNC B1 ;  /* 0x0000000000017941 */ /* 0x000fea0003800000 */
.L_x_171:
        /* <DEDUP_REMOVED lines=12> */
.L_x_174:
[----:B------:R-:W-:Y:S05]  /*9140*/  BSYNC B1 ;  /* 0x0000000000017941 */ /* 0x000fea0003800000 */
.L_x_173:
        /* <DEDUP_REMOVED lines=12> */
.L_x_176:
[----:B------:R-:W-:Y:S05]  /*9210*/  BSYNC B1 ;  /* 0x0000000000017941 */ /* 0x000fea0003800000 */
.L_x_175:
        /* <DEDUP_REMOVED lines=12> */
.L_x_178:
[----:B------:R-:W-:Y:S05]  /*92e0*/  BSYNC B1 ;  /* 0x0000000000017941 */ /* 0x000fea0003800000 */
.L_x_177:
        /* <DEDUP_REMOVED lines=12> */
.L_x_180:
[----:B------:R-:W-:Y:S05]  /*93b0*/  BSYNC B1 ;  /* 0x0000000000017941 */ /* 0x000fea0003800000 */
.L_x_179:
        /* <DEDUP_REMOVED lines=12> */
.L_x_182:
[----:B------:R-:W-:Y:S05]  /*9480*/  BSYNC B1 ;  /* 0x0000000000017941 */ /* 0x000fea0003800000 */
.L_x_181:
        /* <DEDUP_REMOVED lines=12> */
.L_x_184:
[----:B------:R-:W-:Y:S05]  /*9550*/  BSYNC B1 ;  /* 0x0000000000017941 */ /* 0x000fea0003800000 */
.L_x_183:
        /* <DEDUP_REMOVED lines=12> */
.L_x_186:
[----:B------:R-:W-:Y:S05]  /*9620*/  BSYNC B1 ;  /* 0x0000000000017941 */ /* 0x000fea0003800000 */
.L_x_185:
        /* <DEDUP_REMOVED lines=12> */
.L_x_188:
[----:B------:R-:W-:Y:S05]  /*96f0*/  BSYNC B1 ;  /* 0x0000000000017941 */ /* 0x000fea0003800000 */
.L_x_187:
[----:B-----5:R-:W-:Y:S01]  /*9700*/  LOP3.LUT R32, R32, 0xff, RZ, 0xc0, !PT ;  /* 0x000000ff20207812 */ /* 0x020fe200078ec0ff */
[----:B------:R-:W-:Y:S01]  /*9710*/  BSSY B1, `(.L_x_189) ;  /* 0x000000b000017945 */ /* 0x000fe20003800000 */
[----:B------:R-:W-:Y:S02]  /*9720*/  ISETP.LT.OR P3, PT, R42, 0x19, !P1 ;  /* 0x000000192a00780c */ /* 0x000fe40004f61670 */
[----:B------:R-:W-:-:S05]  /*9730*/  F2FP.F16.E4M3.UNPACK_B R32, R32 ;  /* 0x00000020ff20723e */ /* 0x000fca00020006ff */
[----:B------:R-:W-:-:S05]  /*9740*/  HADD2.F32 R32, -RZ, R32.H0_H0 ;  /* 0x20000020ff207230 */ /* 0x000fca0000004100 */
[----:B------:R-:W-:-:S04]  /*9750*/  FMUL R32, R32, UR21 ;  /* 0x0000001520207c20 */ /* 0x000fc80008400000 */
[----:B------:R-:W-:Y:S01]  /*9760*/  FFMA R32, R23, UR20, R32 ;  /* 0x0000001417207c23 */ /* 0x000fe20008000020 */
[----:B------:R-:W-:-:S04]  /*9770*/  PRMT R23, RZ, 0x7610, R23 ;  /* 0x00007610ff177816 */ /* 0x000fc80000000017 */
[----:B0-----:R-:W-:-:S05]  /*9780*/  F2FP.SATFINITE.E4M3.F32.PACK_AB_MERGE_C R33, RZ, R32, RZ ;  /* 0x00000020ff21723e */ /* 0x001fca00048070ff */
[----:B------:R0:W-:Y:S01]  /*9790*/  @!P2 STG.E.U8 desc[UR14][R28.64+0x19], R33 ;  /* 0x000019211c00a986 */ /* 0x0001e2000c10110e */
[----:B------:R-:W-:Y:S05]  /*97a0*/  @P3 BRA `(.L_x_190) ;  /* 0x0000000000043947 */ /* 0x000fea0003800000 */
[----:B------:R0:W5:Y:S02]  /*97b0*/  LDG.E.U8 R23, desc[UR14][R26.64+0x18] ;  /* 0x0000180e1a177981 */ /* 0x000164000c1e1100 */
.L_x_190:
[----:B------:R-:W-:Y:S05]  /*97c0*/  BSYNC B1 ;  /* 0x0000000000017941 */ /* 0x000fea0003800000 */
.L_x_189:
        /* <DEDUP_REMOVED lines=8> */
[----:B------:R-:W-:-:S05]  /*9850*/  F2FP.SATFINITE.E4M3.F32.PACK_AB_MERGE_C R23, RZ, R23, RZ ;  /* 0x00000017ff17723e */ /* 0x000fca00048070ff */
[----:B------:R0:W-:Y:S01]  /*9860*/  @!P3 STG.E.U8 desc[UR14][R30.64+0x18], R23 ;  /* 0x000018171e00b986 */ /* 0x0001e2000c10110e */
[----:B------:R-:W-:Y:S05]  /*9870*/  @P2 BRA `(.L_x_192) ;  /* 0x0000000000042947 */ /* 0x000fea0003800000 */
[----:B------:R0:W5:Y:S02]  /*9880*/  LDG.E.U8 R22, desc[UR14][R26.64+0x19] ;  /* 0x0000190e1a167981 */ /* 0x000164000c1e1100 */
.L_x_192:
[----:B------:R-:W-:Y:S05]  /*9890*/  BSYNC B1 ;  /* 0x0000000000017941 */ /* 0x000fea0003800000 */
.L_x_191:
        /* <DEDUP_REMOVED lines=12> */
.L_x_194:
[----:B------:R-:W-:Y:S05]  /*9960*/  BSYNC B1 ;  /* 0x0000000000017941 */ /* 0x000fea0003800000 */
.L_x_193:
        /* <DEDUP_REMOVED lines=12> */
.L_x_196:
[----:B------:R-:W-:Y:S05]  /*9a30*/  BSYNC B1 ;  /* 0x0000000000017941 */ /* 0x000fea0003800000 */
.L_x_195:
        /* <DEDUP_REMOVED lines=12> */
.L_x_198:
[----:B------:R-:W-:Y:S05]  /*9b00*/  BSYNC B1 ;  /* 0x0000000000017941 */ /* 0x000fea0003800000 */
.L_x_197:
        /* <DEDUP_REMOVED lines=12> */
.L_x_200:
[----:B------:R-:W-:Y:S05]  /*9bd0*/  BSYNC B1 ;  /* 0x0000000000017941 */ /* 0x000fea0003800000 */
.L_x_199:
        /* <DEDUP_REMOVED lines=12> */
.L_x_202:
[----:B------:R-:W-:Y:S05]  /*9ca0*/  BSYNC B1 ;  /* 0x0000000000017941 */ /* 0x000fea0003800000 */
.L_x_201:
        /* <DEDUP_REMOVED lines=12> */
.L_x_204:
[----:B------:R-:W-:Y:S05]  /*9d70*/  BSYNC B1 ;  /* 0x0000000000017941 */ /* 0x000fea0003800000 */
.L_x_203:
        /* <DEDUP_REMOVED lines=12> */
.L_x_206:
[----:B------:R-:W-:Y:S05]  /*9e40*/  BSYNC B1 ;  /* 0x0000000000017941 */ /* 0x000fea0003800000 */
.L_x_205:
        /* <DEDUP_REMOVED lines=12> */
.L_x_208:
[----:B------:R-:W-:Y:S05]  /*9f10*/  BSYNC B1 ;  /* 0x0000000000017941 */ /* 0x000fea0003800000 */
.L_x_207:
        /* <DEDUP_REMOVED lines=12> */
.L_x_210:
[----:B------:R-:W-:Y:S05]  /*9fe0*/  BSYNC B1 ;  /* 0x0000000000017941 */ /* 0x000fea0003800000 */
.L_x_209:
        /* <DEDUP_REMOVED lines=12> */
.L_x_212:
[----:B------:R-:W-:Y:S05]  /*a0b0*/  BSYNC B1 ;  /* 0x0000000000017941 */ /* 0x000fea0003800000 */
.L_x_211:
        /* <DEDUP_REMOVED lines=12> */
.L_x_214:
[----:B------:R-:W-:Y:S05]  /*a180*/  BSYNC B1 ;  /* 0x0000000000017941 */ /* 0x000fea0003800000 */
.L_x_213:
        /* <DEDUP_REMOVED lines=12> */
.L_x_216:
[----:B------:R-:W-:Y:S05]  /*a250*/  BSYNC B1 ;  /* 0x0000000000017941 */ /* 0x000fea0003800000 */
.L_x_215:
        /* <DEDUP_REMOVED lines=12> */
.L_x_218:
[----:B------:R-:W-:Y:S05]  /*a320*/  BSYNC B1 ;  /* 0x0000000000017941 */ /* 0x000fea0003800000 */
.L_x_217:
        /* <DEDUP_REMOVED lines=12> */
.L_x_220:
[----:B------:R-:W-:Y:S05]  /*a3f0*/  BSYNC B1 ;  /* 0x0000000000017941 */ /* 0x000fea0003800000 */
.L_x_219:
        /* <DEDUP_REMOVED lines=12> */
.L_x_222:
[----:B------:R-:W-:Y:S05]  /*a4c0*/  BSYNC B1 ;  /* 0x0000000000017941 */ /* 0x000fea0003800000 */
.L_x_221:
        /* <DEDUP_REMOVED lines=12> */
.L_x_224:
[----:B------:R-:W-:Y:S05]  /*a590*/  BSYNC B1 ;  /* 0x0000000000017941 */ /* 0x000fea0003800000 */
.L_x_223:
        /* <DEDUP_REMOVED lines=12> */
.L_x_226:
[----:B------:R-:W-:Y:S05]  /*a660*/  BSYNC B1 ;  /* 0x0000000000017941 */ /* 0x000fea0003800000 */
.L_x_225:
        /* <DEDUP_REMOVED lines=12> */
.L_x_228:
[----:B------:R-:W-:Y:S05]  /*a730*/  BSYNC B1 ;  /* 0x0000000000017941 */ /* 0x000fea0003800000 */
.L_x_227:
        /* <DEDUP_REMOVED lines=12> */
.L_x_230:
[----:B------:R-:W-:Y:S05]  /*a800*/  BSYNC B1 ;  /* 0x0000000000017941 */ /* 0x000fea0003800000 */
.L_x_229:
        /* <DEDUP_REMOVED lines=12> */
.L_x_232:
[----:B------:R-:W-:Y:S05]  /*a8d0*/  BSYNC B1 ;  /* 0x0000000000017941 */ /* 0x000fea0003800000 */
.L_x_231:
[----:B-----5:R-:W-:Y:S01]  /*a8e0*/  LOP3.LUT R2, R2, 0xff, RZ, 0xc0, !PT ;  /* 0x000000ff02027812 */ /* 0x020fe200078ec0ff */
[----:B------:R-:W-:Y:S01]  /*a8f0*/  BSSY B1, `(.L_x_233) ;  /* 0x000000b000017945 */ /* 0x000fe20003800000 */
[----:B------:R-:W-:Y:S02]  /*a900*/  ISETP.LT.OR P3, PT, R42, 0x49, !P0 ;  /* 0x000000492a00780c */ /* 0x000fe40004761670 */
[----:B------:R-:W-:-:S05]  /*a910*/  F2FP.F16.E4M3.UNPACK_B R2, R2 ;  /* 0x00000002ff02723e */ /* 0x000fca00020006ff */
[----:B------:R-:W-:-:S05]  /*a920*/  HADD2.F32 R2, -RZ, R2.H0_H0 ;  /* 0x20000002ff027230 */ /* 0x000fca0000004100 */
[----:B0-----:R-:W-:-:S04]  /*a930*/  FMUL R3, R2, UR21 ;  /* 0x0000001502037c20 */ /* 0x001fc80008400000 */
[----:B------:R-:W-:Y:S01]  /*a940*/  FFMA R3, R0, UR20, R3 ;  /* 0x0000001400037c23 */ /* 0x000fe20008000003 */
[----:B------:R-:W-:-:S04]  /*a950*/  PRMT R0, RZ, 0x7610, R0 ;  /* 0x00007610ff007816 */ /* 0x000fc80000000000 */
[----:B------:R-:W-:-:S05]  /*a960*/  F2FP.SATFINITE.E4M3.F32.PACK_AB_MERGE_C R3, RZ, R3, RZ ;  /* 0x00000003ff03723e */ /* 0x000fca00048070ff */
[----:B------:R0:W-:Y:S01]  /*a970*/  @!P2 STG.E.U8 desc[UR14][R30.64+0x41], R3 ;  /* 0x000041031e00a986 */ /* 0x0001e2000c10110e */
[----:B------:R-:W-:Y:S05]  /*a980*/  @P3 BRA `(.L_x_234) ;  /* 0x0000000000043947 */ /* 0x000fea0003800000 */
[----:B------:R0:W5:Y:S02]  /*a990*/  LDG.E.U8 R0, desc[UR14][R24.64+0x48] ;  /* 0x0000480e18007981 */ /* 0x000164000c1e1100 */
.L_x_234:
[----:B------:R-:W-:Y:S05]  /*a9a0*/  BSYNC B1 ;  /* 0x0000000000017941 */ /* 0x000fea0003800000 */
.L_x_233:
[----:B------:R-:W2:Y:S01]  /*a9b0*/  LDL.LU R2, [R1] ;  /* 0x0000000001027983 */ /* 0x000ea20000300800 */
[----:B-----5:R-:W-:Y:S01]  /*a9c0*/  LOP3.LUT R0, R0, 0xff, RZ, 0xc0, !PT ;  /* 0x000000ff00007812 */ /* 0x020fe200078ec0ff */
[----:B------:R-:W-:Y:S01]  /*a9d0*/  BSSY B1, `(.L_x_235) ;  /* 0x000000b000017945 */ /* 0x000fe20003800000 */
[----:B------:R-:W-:Y:S02]  /*a9e0*/  ISETP.LT.OR P2, PT, R42, 0x4a, !P0 ;  /* 0x0000004a2a00780c */ /* 0x000fe40004741670 */
[----:B------:R-:W-:-:S05]  /*a9f0*/  F2FP.F16.E4M3.UNPACK_B R0, R0 ;  /* 0x00000000ff00723e */ /* 0x000fca00020006ff */
[----:B------:R-:W-:-:S05]  /*aa00*/  HADD2.F32 R0, -RZ, R0.H0_H0 ;  /* 0x20000000ff007230 */ /* 0x000fca0000004100 */
[----:B------:R-:W-:-:S04]  /*aa10*/  FMUL R0, R0, UR21 ;  /* 0x0000001500007c20 */ /* 0x000fc80008400000 */
[----:B--2---:R-:W-:-:S05]  /*aa20*/  FFMA R0, R2, UR20, R0 ;  /* 0x0000001402007c23 */ /* 0x004fca0008000000 */
[----:B0-----:R-:W-:Y:S02]  /*aa30*/  F2FP.SATFINITE.E4M3.F32.PACK_AB_MERGE_C R3, RZ, R0, RZ ;  /* 0x00000000ff03723e */ /* 0x001fe400048070ff */
[----:B------:R-:W-:-:S03]  /*aa40*/  PRMT R0, RZ, 0x7610, R0 ;  /* 0x00007610ff007816 */ /* 0x000fc60000000000 */
[----:B------:R0:W-:Y:S01]  /*aa50*/  @!P3 STG.E.U8 desc[UR14][R28.64+0x48], R3 ;  /* 0x000048031c00b986 */ /* 0x0001e2000c10110e */
[----:B------:R-:W-:Y:S05]  /*aa60*/  @P2 BRA `(.L_x_236) ;  /* 0x0000000000042947 */ /* 0x000fea0003800000 */
[----:B------:R2:W5:Y:S02]  /*aa70*/  LDG.E.U8 R0, desc[UR14][R24.64+0x49] ;  /* 0x0000490e18007981 */ /* 0x000564000c1e1100 */
.L_x_236:
[----:B------:R-:W-:Y:S05]  /*aa80*/  BSYNC B1 ;  /* 0x0000000000017941 */ /* 0x000fea0003800000 */
.L_x_235:
[----:B------:R-:W3:Y:S01]  /*aa90*/  LDL.LU R2, [R1+0x4] ;  /* 0x0000040001027983 */ /* 0x000ee20000300800 */
[----:B-----5:R-:W-:Y:S01]  /*aaa0*/  LOP3.LUT R0, R0, 0xff, RZ, 0xc0, !PT ;  /* 0x000000ff00007812 */ /* 0x020fe200078ec0ff */
[----:B------:R-:W-:Y:S01]  /*aab0*/  BSSY B1, `(.L_x_237) ;  /* 0x000000b000017945 */ /* 0x000fe20003800000 */
[----:B------:R-:W-:Y:S02]  /*aac0*/  ISETP.LT.OR P3, PT, R42, 0x49, !P1 ;  /* 0x000000492a00780c */ /* 0x000fe40004f61670 */
[----:B------:R-:W-:-:S05]  /*aad0*/  F2FP.F16.E4M3.UNPACK_B R0, R0 ;  /* 0x00000000ff00723e */ /* 0x000fca00020006ff */
[----:B------:R-:W-:-:S05]  /*aae0*/  HADD2.F32 R0, -RZ, R0.H0_H0 ;  /* 0x20000000ff007230 */ /* 0x000fca0000004100 */
[----:B------:R-:W-:-:S04]  /*aaf0*/  FMUL R0, R0, UR21 ;  /* 0x0000001500007c20 */ /* 0x000fc80008400000 */
[----:B---3--:R-:W-:-:S05]  /*ab00*/  FFMA R0, R2, UR20, R0 ;  /* 0x0000001402007c23 */ /* 0x008fca0008000000 */
[----:B0-----:R-:W-:Y:S02]  /*ab10*/  F2FP.SATFINITE.E4M3.F32.PACK_AB_MERGE_C R3, RZ, R0, RZ ;  /* 0x00000000ff03723e */ /* 0x001fe400048070ff */
[----:B------:R-:W-:-:S03]  /*ab20*/  PRMT R0, RZ, 0x7610, R0 ;  /* 0x00007610ff007816 */ /* 0x000fc60000000000 */
[----:B------:R0:W-:Y:S01]  /*ab30*/  @!P2 STG.E.U8 desc[UR14][R28.64+0x49], R3 ;  /* 0x000049031c00a986 */ /* 0x0001e2000c10110e */
[----:B------:R-:W-:Y:S05]  /*ab40*/  @P3 BRA `(.L_x_238) ;  /* 0x0000000000043947 */ /* 0x000fea0003800000 */
[----:B------:R3:W5:Y:S02]  /*ab50*/  LDG.E.U8 R0, desc[UR14][R26.64+0x48] ;  /* 0x0000480e1a007981 */ /* 0x000764000c1e1100 */
.L_x_238:
[----:B------:R-:W-:Y:S05]  /*ab60*/  BSYNC B1 ;  /* 0x0000000000017941 */ /* 0x000fea0003800000 */
.L_x_237:
[----:B------:R-:W2:Y:S01]  /*ab70*/  LDL.LU R2, [R1+0x8] ;  /* 0x0000080001027983 */ /* 0x000ea20000300800 */
        /* <DEDUP_REMOVED lines=12> */
.L_x_240:
[----:B------:R-:W-:Y:S05]  /*ac40*/  BSYNC B1 ;  /* 0x0000000000017941 */ /* 0x000fea0003800000 */
.L_x_239:
        /* <DEDUP_REMOVED lines=13> */
.L_x_242:
[----:B------:R-:W-:Y:S05]  /*ad20*/  BSYNC B1 ;  /* 0x0000000000017941 */ /* 0x000fea0003800000 */
.L_x_241:
        /* <DEDUP_REMOVED lines=13> */
.L_x_244:
[----:B------:R-:W-:Y:S05]  /*ae00*/  BSYNC B1 ;  /* 0x0000000000017941 */ /* 0x000fea0003800000 */
.L_x_243:
        /* <DEDUP_REMOVED lines=13> */
.L_x_246:
[----:B------:R-:W-:Y:S05]  /*aee0*/  BSYNC B1 ;  /* 0x0000000000017941 */ /* 0x000fea0003800000 */
.L_x_245:
        /* <DEDUP_REMOVED lines=13> */
.L_x_248:
[----:B------:R-:W-:Y:S05]  /*afc0*/  BSYNC B1 ;  /* 0x0000000000017941 */ /* 0x000fea0003800000 */
.L_x_247:
        /* <DEDUP_REMOVED lines=13> */
.L_x_250:
[----:B------:R-:W-:Y:S05]  /*b0a0*/  BSYNC B1 ;  /* 0x0000000000017941 */ /* 0x000fea0003800000 */
.L_x_249:
        /* <DEDUP_REMOVED lines=13> */
.L_x_252:
[----:B------:R-:W-:Y:S05]  /*b180*/  BSYNC B1 ;  /* 0x0000000000017941 */ /* 0x000fea0003800000 */
.L_x_251:
        /* <DEDUP_REMOVED lines=13> */
.L_x_254:
[----:B------:R-:W-:Y:S05]  /*b260*/  BSYNC B1 ;  /* 0x0000000000017941 */ /* 0x000fea0003800000 */
.L_x_253:
        /* <DEDUP_REMOVED lines=13> */
.L_x_256:
[----:B------:R-:W-:Y:S05]  /*b340*/  BSYNC B1 ;  /* 0x0000000000017941 */ /* 0x000fea0003800000 */
.L_x_255:
        /* <DEDUP_REMOVED lines=13> */
.L_x_258:
[----:B------:R-:W-:Y:S05]  /*b420*/  BSYNC B1 ;  /* 0x0000000000017941 */ /* 0x000fea0003800000 */
.L_x_257:
        /* <DEDUP_REMOVED lines=13> */
.L_x_260:
[----:B------:R-:W-:Y:S05]  /*b500*/  BSYNC B1 ;  /* 0x0000000000017941 */ /* 0x000fea0003800000 */
.L_x_259:
        /* <DEDUP_REMOVED lines=13> */
.L_x_262:
[----:B------:R-:W-:Y:S05]  /*b5e0*/  BSYNC B1 ;  /* 0x0000000000017941 */ /* 0x000fea0003800000 */
.L_x_261:
        /* <DEDUP_REMOVED lines=13> */
.L_x_264:
[----:B------:R-:W-:Y:S05]  /*b6c0*/  BSYNC B1 ;  /* 0x0000000000017941 */ /* 0x000fea0003800000 */
.L_x_263:
        /* <DEDUP_REMOVED lines=13> */
.L_x_266:
[----:B------:R-:W-:Y:S05]  /*b7a0*/  BSYNC B1 ;  /* 0x0000000000017941 */ /* 0x000fea0003800000 */
.L_x_265:
        /* <DEDUP_REMOVED lines=13> */
.L_x_268:
[----:B------:R-:W-:Y:S05]  /*b880*/  BSYNC B1 ;  /* 0x0000000000017941 */ /* 0x000fea0003800000 */
.L_x_267:
        /* <DEDUP_REMOVED lines=13> */
.L_x_270:
[----:B------:R-:W-:Y:S05]  /*b960*/  BSYNC B1 ;  /* 0x0000000000017941 */ /* 0x000fea0003800000 */
.L_x_269:
        /* <DEDUP_REMOVED lines=13> */
.L_x_272:
[----:B------:R-:W-:Y:S05]  /*ba40*/  BSYNC B1 ;  /* 0x0000000000017941 */ /* 0x000fea0003800000 */
.L_x_271:
        /* <DEDUP_REMOVED lines=13> */
.L_x_274:
[----:B------:R-:W-:Y:S05]  /*bb20*/  BSYNC B1 ;  /* 0x0000000000017941 */ /* 0x000fea0003800000 */
.L_x_273:
        /* <DEDUP_REMOVED lines=13> */
.L_x_276:
[----:B------:R-:W-:Y:S05]  /*bc00*/  BSYNC B1 ;  /* 0x0000000000017941 */ /* 0x000fea0003800000 */
.L_x_275:
        /* <DEDUP_REMOVED lines=13> */
.L_x_278:
[----:B------:R-:W-:Y:S05]  /*bce0*/  BSYNC B1 ;  /* 0x0000000000017941 */ /* 0x000fea0003800000 */
.L_x_277:
        /* <DEDUP_REMOVED lines=13> */
.L_x_280:
[----:B------:R-:W-:Y:S05]  /*bdc0*/  BSYNC B1 ;  /* 0x0000000000017941 */ /* 0x000fea0003800000 */
.L_x_279:
        /* <DEDUP_REMOVED lines=13> */
.L_x_282:
[----:B------:R-:W-:Y:S05]  /*bea0*/  BSYNC B1 ;  /* 0x0000000000017941 */ /* 0x000fea0003800000 */
.L_x_281:
        /* <DEDUP_REMOVED lines=13> */
.L_x_284:
[----:B------:R-:W-:Y:S05]  /*bf80*/  BSYNC B1 ;  /* 0x0000000000017941 */ /* 0x000fea0003800000 */
.L_x_283:
        /* <DEDUP_REMOVED lines=13> */
.L_x_286:
[----:B------:R-:W-:Y:S05]  /*c060*/  BSYNC B1 ;  /* 0x0000000000017941 */ /* 0x000fea0003800000 */
.L_x_285:
        /* <DEDUP_REMOVED lines=13> */
.L_x_288:
[----:B------:R-:W-:Y:S05]  /*c140*/  BSYNC B1 ;  /* 0x0000000000017941 */ /* 0x000fea0003800000 */
.L_x_287:
[----:B------:R-:W-:Y:S05]  /*c150*/  @P1 BRA `(.L_x_289) ;  /* 0x0000002000a41947 */ /* 0x000fea0003800000 */
[----:B------:R-:W2:Y:S01]  /*c160*/  LDL.LU R2, [R1+0x6c] ;  /* 0x00006c0001027983 */ /* 0x000ea20000300800 */
[----:B-----5:R-:W-:-:S04]  /*c170*/  LOP3.LUT R0, R0, 0xff, RZ, 0xc0, !PT ;  /* 0x000000ff00007812 */ /* 0x020fc800078ec0ff */
[----:B------:R-:W-:-:S05]  /*c180*/  F2FP.F16.E4M3.UNPACK_B R0, R0 ;  /* 0x00000000ff00723e */ /* 0x000fca00020006ff */
[----:B------:R-:W-:-:S05]  /*c190*/  HADD2.F32 R0, -RZ, R0.H0_H0 ;  /* 0x20000000ff007230 */ /* 0x000fca0000004100 */
[----:B------:R-:W-:-:S04]  /*c1a0*/  FMUL R0, R0, UR21 ;  /* 0x0000001500007c20 */ /* 0x000fc80008400000 */
[----:B--2---:R-:W-:-:S05]  /*c1b0*/  FFMA R0, R2, UR20, R0 ;  /* 0x0000001402007c23 */ /* 0x004fca0008000000 */
[----:B0-----:R-:W-:-:S05]  /*c1c0*/  F2FP.SATFINITE.E4M3.F32.PACK_AB_MERGE_C R3, RZ, R0, RZ ;  /* 0x00000000ff03723e */ /* 0x001fca00048070ff */
[----:B------:R0:W-:Y:S01]  /*c1d0*/  STG.E.U8 desc[UR14][R30.64+0x79], R3 ;  /* 0x000079031e007986 */ /* 0x0001e2000c10110e */
[----:B------:R-:W-:Y:S05]  /*c1e0*/  BRA `(.L_x_289) ;  /* 0x0000002000807947 */ /* 0x000fea0003800000 */
.L_x_32:
[----:B------:R-:W-:Y:S01]  /*c1f0*/  ISETP.GE.AND P3, PT, R41, 0x1, PT ;  /* 0x000000012900780c */ /* 0x000fe20003f66270 */
[----:B------:R-:W-:Y:S01]  /*c200*/  FMUL R227, R227, UR20 ;  /* 0x00000014e3e37c20 */ /* 0x000fe20008400000 */
[----:B------:R-:W-:Y:S01]  /*c210*/  ISETP.GE.AND P2, PT, R41, 0x9, PT ;  /* 0x000000092900780c */ /* 0x000fe20003f46270 */
[----:B------:R-:W-:Y:S01]  /*c220*/  FMUL R228, R228, UR20 ;  /* 0x00000014e4e47c20 */ /* 0x000fe20008400000 */
[C---:B------:R-:W-:Y:S01]  /*c230*/  ISETP.LT.OR P0, PT, R42.reuse, 0x1, !P3 ;  /* 0x000000012a00780c */ /* 0x040fe20005f01670 */
[----:B------:R-:W-:Y:S01]  /*c240*/  FMUL R225, R225, UR20 ;  /* 0x00000014e1e17c20 */ /* 0x000fe20008400000 */
[----:B------:R-:W-:Y:S01]  /*c250*/  ISETP.LT.OR P1, PT, R42, 0x2, !P3 ;  /* 0x000000022a00780c */ /* 0x000fe20005f21670 */
[----:B------:R-:W-:Y:S01]  /*c260*/  FMUL R226, R226, UR20 ;  /* 0x00000014e2e27c20 */ /* 0x000fe20008400000 */
[----:B------:R-:W-:Y:S02]  /*c270*/  ISETP.LT.OR P6, PT, R42, 0x2, !P2 ;  /* 0x000000022a00780c */ /* 0x000fe400057c1670 */
[----:B------:R-:W-:-:S02]  /*c280*/  F2FP.SATFINITE.E4M3.F32.PACK_AB_MERGE_C R33, RZ, R228, RZ ;  /* 0x000000e4ff21723e */ /* 0x000fc400048070ff */
[----:B------:R-:W-:Y:S02]  /*c290*/  F2FP.SATFINITE.E4M3.F32.PACK_AB_MERGE_C R227, RZ, R227, RZ ;  /* 0x000000e3ffe3723e */ /* 0x000fe400048070ff */
[C---:B------:R-:W-:Y:S02]  /*c2a0*/  ISETP.LT.OR P5, PT, R42.reuse, 0x1, !P2 ;  /* 0x000000012a00780c */ /* 0x040fe400057a1670 */
[----:B------:R-:W-:Y:S01]  /*c2b0*/  F2FP.SATFINITE.E4M3.F32.PACK_AB_MERGE_C R225, RZ, R225, RZ ;  /* 0x000000e1ffe1723e */ /* 0x000fe200048070ff */
[----:B------:R0:W-:Y:S01]  /*c2c0*/  @!P0 STG.E.U8 desc[UR14][R24.64], R33 ;  /* 0x0000002118008986 */ /* 0x0001e2000c10110e */
[----:B------:R-:W-:Y:S01]  /*c2d0*/  ISETP.LT.OR P0, PT, R42, 0x9, !P3 ;  /* 0x000000092a00780c */ /* 0x000fe20005f01670 */
[----:B------:R-:W-:Y:S01]  /*c2e0*/  FMUL R224, R224, UR20 ;  /* 0x00000014e0e07c20 */ /* 0x000fe20008400000 */
[----:B------:R-:W-:Y:S01]  /*c2f0*/  F2FP.SATFINITE.E4M3.F32.PACK_AB_MERGE_C R35, RZ, R226, RZ ;  /* 0x000000e2ff23723e */ /* 0x000fe200048070ff */
[----:B------:R-:W-:Y:S01]  /*c300*/  @!P1 STG.E.U8 desc[UR14][R24.64+0x1], R227 ;  /* 0x000001e318009986 */ /* 0x000fe2000c10110e */
[----:B------:R-:W-:-:S03]  /*c310*/  ISETP.LT.OR P1, PT, R42, 0xa, !P3 ;  /* 0x0000000a2a00780c */ /* 0x000fc60005f21670 */
[----:B------:R-:W-:Y:S01]  /*c320*/  @!P6 STG.E.U8 desc[UR14][R26.64+0x1], R225 ;  /* 0x000001e11a00e986 */ /* 0x000fe2000c10110e */
[----:B------:R-:W-:Y:S01]  /*c330*/  ISETP.LT.OR P6, PT, R42, 0xa, !P2 ;  /* 0x0000000a2a00780c */ /* 0x000fe200057c1670 */
[----:B------:R-:W-:Y:S01]  /*c340*/  FMUL R223, R223, UR20 ;  /* 0x00000014dfdf7c20 */ /* 0x000fe20008400000 */
[----:B------:R-:W-:Y:S01]  /*c350*/  FMUL R221, R221, UR20 ;  /* 0x00000014dddd7c20 */ /* 0x000fe20008400000 */
[----:B------:R2:W-:Y:S01]  /*c360*/  @!P5 STG.E.U8 desc[UR14][R26.64], R35 ;  /* 0x000000231a00d986 */ /* 0x0005e2000c10110e */
[----:B0-----:R-:W-:Y:S02]  /*c370*/  F2FP.SATFINITE.E4M3.F32.PACK_AB_MERGE_C R33, RZ, R224, RZ ;  /* 0x000000e0ff21723e */ /* 0x001fe400048070ff */
[----:B------:R-:W-:Y:S01]  /*c380*/  F2FP.SATFINITE.E4M3.F32.PACK_AB_MERGE_C R223, RZ, R223, RZ ;  /* 0x000000dfffdf723e */ /* 0x000fe200048070ff */
[----:B------:R-:W-:Y:S01]  /*c390*/  FMUL R222, R222, UR20 ;  /* 0x00000014dede7c20 */ /* 0x000fe20008400000 */
[----:B------:R-:W-:Y:S01]  /*c3a0*/  ISETP.LT.OR P5, PT, R42, 0x9, !P2 ;  /* 0x000000092a00780c */ /* 0x000fe200057a1670 */
[----:B------:R-:W-:Y:S01]  /*c3b0*/  FMUL R220, R220, UR20 ;  /* 0x00000014dcdc7c20 */ /* 0x000fe20008400000 */
[----:B------:R-:W-:Y:S01]  /*c3c0*/  F2FP.SATFINITE.E4M3.F32.PACK_AB_MERGE_C R221, RZ, R221, RZ ;  /* 0x000000ddffdd723e */ /* 0x000fe200048070ff */
[----:B------:R0:W-:Y:S01]  /*c3d0*/  @!P0 STG.E.U8 desc[UR14][R24.64+0x8], R33 ;  /* 0x0000082118008986 */ /* 0x0001e2000c10110e */
[----:B------:R-:W-:-:S03]  /*c3e0*/  ISETP.LT.OR P0, PT, R42, 0x11, !P3 ;  /* 0x000000112a00780c */ /* 0x000fc60005f01670 */
[----:B------:R-:W-:Y:S01]  /*c3f0*/  @!P1 STG.E.U8 desc[UR14][R24.64+0x9], R223 ;  /* 0x000009df18009986 */ /* 0x000fe2000c10110e */
[----:B------:R-:W-:-:S03]  /*c400*/  ISETP.LT.OR P1, PT, R42, 0x12, !P3 ;  /* 0x000000122a00780c */ /* 0x000fc60005f21670 */
[----:B------:R-:W-:Y:S01]  /*c410*/  @!P6 STG.E.U8 desc[UR14][R26.64+0x9], R221 ;  /* 0x000009dd1a00e986 */ /* 0x000fe2000c10110e */
[C---:B------:R-:W-:Y:S01]  /*c420*/  ISETP.LT.OR P6, PT, R42.reuse, 0x12, !P2 ;  /* 0x000000122a00780c */ /* 0x040fe200057c1670 */
[----:B------:R-:W-:Y:S01]  /*c430*/  FMUL R219, R219, UR20 ;  /* 0x00000014dbdb7c20 */ /* 0x000fe20008400000 */
[----:B--2---:R-:W-:Y:S01]  /*c440*/  F2FP.SATFINITE.E4M3.F32.PACK_AB_MERGE_C R35, RZ, R222, RZ ;  /* 0x000000deff23723e */ /* 0x004fe200048070ff */
[----:B------:R-:W-:Y:S01]  /*c450*/  FMUL R217, R217, UR20 ;  /* 0x00000014d9d97c20 */ /* 0x000fe20008400000 */
[----:B0-----:R-:W-:Y:S01]  /*c460*/  F2FP.SATFINITE.E4M3.F32.PACK_AB_MERGE_C R33, RZ, R220, RZ ;  /* 0x000000dcff21723e */ /* 0x001fe200048070ff */
[----:B------:R-:W2:Y:S01]  /*c470*/  LDL.LU R226, [R1+0x8] ;  /* 0x0000080001e27983 */ /* 0x000ea20000300800 */
[----:B------:R-:W-:Y:S02]  /*c480*/  F2FP.SATFINITE.E4M3.F32.PACK_AB_MERGE_C R219, RZ, R219, RZ ;  /* 0x000000dbffdb723e */ /* 0x000fe400048070ff */
[----:B------:R-:W-:Y:S01]  /*c490*/  F2FP.SATFINITE.E4M3.F32.PACK_AB_MERGE_C R217, RZ, R217, RZ ;  /* 0x000000d9ffd9723e */ /* 0x000fe200048070ff */
[----:B------:R0:W-:Y:S01]  /*c4a0*/  @!P5 STG.E.U8 desc[UR14][R26.64+0x8], R35 ;  /* 0x000008231a00d986 */ /* 0x0001e2000c10110e */
[----:B------:R-:W-:Y:S01]  /*c4b0*/  ISETP.LT.OR P5, PT, R42, 0x11, !P2 ;  /* 0x000000112a00780c */ /* 0x000fe200057a1670 */
[----:B------:R-:W-:-:S02]  /*c4c0*/  FMUL R218, R218, UR20 ;  /* 0x00000014dada7c20 */ /* 0x000fc40008400000 */
[----:B------:R-:W3:Y:S04]  /*c4d0*/  LDL.LU R227, [R1+0x4] ;  /* 0x0000040001e37983 */ /* 0x000ee80000300800 */
[----:B------:R-:W4:Y:S04]  /*c4e0*/  LDL.LU R225, [R1] ;  /* 0x0000000001e17983 */ /* 0x000f280000300800 */
[----:B------:R1:W-:Y:S01]  /*c4f0*/  @!P0 STG.E.U8 desc[UR14][R24.64+0x10], R33 ;  /* 0x0000102118008986 */ /* 0x0003e2000c10110e */
[----:B------:R-:W-:-:S03]  /*c500*/  ISETP.LT.OR P0, PT, R42, 0x19, !P3 ;  /* 0x000000192a00780c */ /* 0x000fc60005f01670 */
[----:B------:R-:W-:Y:S01]  /*c510*/  @!P1 STG.E.U8 desc[UR14][R24.64+0x11], R219 ;  /* 0x000011db18009986 */ /* 0x000fe2000c10110e */
[----:B------:R-:W-:-:S03]  /*c520*/  ISETP.LT.OR P1, PT, R42, 0x1a, !P3 ;  /* 0x0000001a2a00780c */ /* 0x000fc60005f21670 */
[----:B------:R-:W-:Y:S01]  /*c530*/  @!P6 STG.E.U8 desc[UR14][R26.64+0x11], R217 ;  /* 0x000011d91a00e986 */ /* 0x000fe2000c10110e */
[----:B------:R-:W-:Y:S01]  /*c540*/  ISETP.LT.OR P6, PT, R42, 0x1a, !P2 ;  /* 0x0000001a2a00780c */ /* 0x000fe200057c1670 */
[----:B------:R-:W-:Y:S01]  /*c550*/  FMUL R216, R216, UR20 ;  /* 0x00000014d8d87c20 */ /* 0x000fe20008400000 */
[----:B0-----:R-:W-:Y:S01]  /*c560*/  F2FP.SATFINITE.E4M3.F32.PACK_AB_MERGE_C R35, RZ, R218, RZ ;  /* 0x000000daff23723e */ /* 0x001fe200048070ff */
[----:B------:R-:W-:Y:S01]  /*c570*/  FMUL R215, R215, UR20 ;  /* 0x00000014d7d77c20 */ /* 0x000fe20008400000 */
[----:B------:R-:W-:Y:S01]  /*c580*/  FMUL R213, R213, UR20 ;  /* 0x00000014d5d57c20 */ /* 0x000fe20008400000 */
[----:B------:R-:W-:Y:S01]  /*c590*/  FMUL R214, R214, UR20 ;  /* 0x00000014d6d67c20 */ /* 0x000fe20008400000 */
[----:B-1----:R-:W-:Y:S01]  /*c5a0*/  F2FP.SATFINITE.E4M3.F32.PACK_AB_MERGE_C R33, RZ, R216, RZ ;  /* 0x000000d8ff21723e */ /* 0x002fe200048070ff */
[----:B------:R0:W-:Y:S01]  /*c5b0*/  @!P5 STG.E.U8 desc[UR14][R26.64+0x10], R35 ;  /* 0x000010231a00d986 */ /* 0x0001e2000c10110e */
[----:B------:R-:W-:Y:S02]  /*c5c0*/  F2FP.SATFINITE.E4M3.F32.PACK_AB_MERGE_C R215, RZ, R215, RZ ;  /* 0x000000d7ffd7723e */ /* 0x000fe400048070ff */
        /* <DEDUP_REMOVED lines=12> */
[----:B-1----:R-:W-:Y:S01]  /*c690*/  F2FP.SATFINITE.E4M3.F32.PACK_AB_MERGE_C R33, RZ, R212, RZ ;  /* 0x000000d4ff21723e */ /* 0x002fe200048070ff */
[----:B------:R-:W-:Y:S01]  /*c6a0*/  FMUL R210, R210, UR20 ;  /* 0x00000014d2d27c20 */ /* 0x000fe20008400000 */
[----:B------:R-:W-:Y:S01]  /*c6b0*/  F2FP.SATFINITE.E4M3.F32.PACK_AB_MERGE_C R211, RZ, R211, RZ ;  /* 0x000000d3ffd3723e */ /* 0x000fe200048070ff */
[----:B------:R0:W-:Y:S01]  /*c6c0*/  @!P5 STG.E.U8 desc[UR14][R26.64+0x18], R35 ;  /* 0x000018231a00d986 */ /* 0x0001e2000c10110e */
[C---:B------:R-:W-:Y:S02]  /*c6d0*/  ISETP.LT.OR P5, PT, R42.reuse, 0x21, !P2 ;  /* 0x000000212a00780c */ /* 0x040fe400057a1670 */
        /* <DEDUP_REMOVED lines=111> */
[C---:B------:R-:W-:Y:S01]  /*cdd0*/  ISETP.LT.OR P5, PT, R42.reuse, 0x59, !P2 ;  /* 0x000000592a00780c */ /* 0x040fe200057a1670 */
[----:B------:R-:W-:Y:S01]  /*cde0*/  FMUL R179, R179, UR20 ;  /* 0x00000014b3b37c20 */ /* 0x000fe20008400000 */
[----:B------:R-:W-:Y:S01]  /*cdf0*/  F2FP.SATFINITE.E4M3.F32.PACK_AB_MERGE_C R181, RZ, R181, RZ ;  /* 0x000000b5ffb5723e */ /* 0x000fe200048070ff */
[----:B------:R1:W-:Y:S04]  /*ce00*/  @!P0 STG.E.U8 desc[UR14][R24.64+0x58], R33 ;  /* 0x0000582118008986 */ /* 0x0003e8000c10110e */
[----:B------:R-:W-:Y:S04]  /*ce10*/  @!P1 STG.E.U8 desc[UR14][R24.64+0x59], R183 ;  /* 0x000059b718009986 */ /* 0x000fe8000c10110e */
[----:B------:R-:W-:Y:S01]  /*ce20*/  @!P6 STG.E.U8 desc[UR14][R26.64+0x59], R181 ;  /* 0x000059b51a00e986 */ /* 0x000fe2000c10110e */
[----:B------:R-:W-:-:S02]  /*ce30*/  ISETP.LT.OR P6, PT, R42, 0x62, !P3 ;  /* 0x000000622a00780c */ /* 0x000fc40005fc1670 */
[----:B0-----:R-:W-:Y:S01]  /*ce40*/  F2FP.SATFINITE.E4M3.F32.PACK_AB_MERGE_C R35, RZ, R182, RZ ;  /* 0x000000b6ff23723e */ /* 0x001fe200048070ff */
[----:B------:R-:W-:Y:S01]  /*ce50*/  FMUL R180, R180, UR20 ;  /* 0x00000014b4b47c20 */ /* 0x000fe20008400000 */
[----:B------:R-:W-:Y:S01]  /*ce60*/  F2FP.SATFINITE.E4M3.F32.PACK_AB_MERGE_C R179, RZ, R179, RZ ;  /* 0x000000b3ffb3723e */ /* 0x000fe200048070ff */
[----:B------:R-:W-:Y:S01]  /*ce70*/  FMUL R178, R178, UR20 ;  /* 0x00000014b2b27c20 */ /* 0x000fe20008400000 */
[----:B------:R-:W-:Y:S01]  /*ce80*/  FMUL R177, R177, UR20 ;  /* 0x00000014b1b17c20 */ /* 0x000fe20008400000 */
[----:B------:R0:W-:Y:S01]  /*ce90*/  @!P5 STG.E.U8 desc[UR14][R26.64+0x58], R35 ;  /* 0x000058231a00d986 */ /* 0x0001e2000c10110e */
[C---:B------:R-:W-:Y:S02]  /*cea0*/  ISETP.LT.OR P5, PT, R42.reuse, 0x61, !P3 ;  /* 0x000000612a00780c */ /* 0x040fe40005fa1670 */
[----:B------:R-:W-:Y:S01]  /*ceb0*/  ISETP.LT.OR P0, PT, R42, 0x61, !P2 ;  /* 0x000000612a00780c */ /* 0x000fe20005701670 */
[----:B------:R-:W-:Y:S01]  /*cec0*/  FMUL R176, R176, UR20 ;  /* 0x00000014b0b07c20 */ /* 0x000fe20008400000 */
[C---:B------:R-:W-:Y:S01]  /*ced0*/  ISETP.LT.OR P1, PT, R42.reuse, 0x62, !P2 ;  /* 0x000000622a00780c */ /* 0x040fe20005721670 */
[----:B------:R-:W-:Y:S01]  /*cee0*/  @!P6 STG.E.U8 desc[UR14][R24.64+0x61], R179 ;  /* 0x000061b31800e986 */ /* 0x000fe2000c10110e */
[----:B------:R-:W-:-:S02]  /*cef0*/  ISETP.LT.OR P6, PT, R42, 0x69, !P3 ;  /* 0x000000692a00780c */ /* 0x000fc40005fc1670 */
[----:B-1----:R-:W-:Y:S01]  /*cf00*/  F2FP.SATFINITE.E4M3.F32.PACK_AB_MERGE_C R33, RZ, R180, RZ ;  /* 0x000000b4ff21723e */ /* 0x002fe200048070ff */
[----:B------:R-:W-:Y:S01]  /*cf10*/  FMUL R175, R175, UR20 ;  /* 0x00000014afaf7c20 */ /* 0x000fe20008400000 */
[----:B------:R-:W-:Y:S01]  /*cf20*/  F2FP.SATFINITE.E4M3.F32.PACK_AB_MERGE_C R177, RZ, R177, RZ ;  /* 0x000000b1ffb1723e */ /* 0x000fe200048070ff */
[----:B------:R-:W-:Y:S01]  /*cf30*/  FMUL R174, R174, UR20 ;  /* 0x00000014aeae7c20 */ /* 0x000fe20008400000 */
[----:B0-----:R-:W-:Y:S01]  /*cf40*/  F2FP.SATFINITE.E4M3.F32.PACK_AB_MERGE_C R35, RZ, R178, RZ ;  /* 0x000000b2ff23723e */ /* 0x001fe200048070ff */
[----:B------:R0:W-:Y:S01]  /*cf50*/  @!P5 STG.E.U8 desc[UR14][R24.64+0x60], R33 ;  /* 0x000060211800d986 */ /* 0x0001e2000c10110e */
[----:B------:R-:W-:-:S03]  /*cf60*/  F2FP.SATFINITE.E4M3.F32.PACK_AB_MERGE_C R37, RZ, R176, RZ ;  /* 0x000000b0ff25723e */ /* 0x000fc600048070ff */
[----:B------:R1:W-:Y:S01]  /*cf70*/  @!P0 STG.E.U8 desc[UR14][R26.64+0x60], R35 ;  /* 0x000060231a008986 */ /* 0x0003e2000c10110e */
[----:B------:R-:W-:-:S03]  /*cf80*/  ISETP.LT.OR P0, PT, R42, 0x6a, !P3 ;  /* 0x0000006a2a00780c */ /* 0x000fc60005f01670 */
[----:B------:R-:W-:Y:S01]  /*cf90*/  @!P1 STG.E.U8 desc[UR14][R26.64+0x61], R177 ;  /* 0x000061b11a009986 */ /* 0x000fe2000c10110e */
[C---:B------:R-:W-:Y:S02]  /*cfa0*/  ISETP.LT.OR P1, PT, R42.reuse, 0x69, !P2 ;  /* 0x000000692a00780c */ /* 0x040fe40005721670 */
[C---:B------:R-:W-:Y:S01]  /*cfb0*/  ISETP.LT.OR P5, PT, R42.reuse, 0x6a, !P2 ;  /* 0x0000006a2a00780c */ /* 0x040fe200057a1670 */
[----:B------:R-:W-:Y:S01]  /*cfc0*/  @!P6 STG.E.U8 desc[UR14][R24.64+0x68], R37 ;  /* 0x000068251800e986 */ /* 0x000fe2000c10110e */
[----:B------:R-:W-:Y:S01]  /*cfd0*/  ISETP.LT.OR P6, PT, R42, 0x71, !P3 ;  /* 0x000000712a00780c */ /* 0x000fe20005fc1670 */
[----:B------:R-:W-:Y:S01]  /*cfe0*/  FMUL R173, R173, UR20 ;  /* 0x00000014adad7c20 */ /* 0x000fe20008400000 */
[----:B------:R-:W-:Y:S01]  /*cff0*/  F2FP.SATFINITE.E4M3.F32.PACK_AB_MERGE_C R175, RZ, R175, RZ ;  /* 0x000000afffaf723e */ /* 0x000fe200048070ff */
[----:B------:R-:W-:Y:S01]  /*d000*/  FMUL R172, R172, UR20 ;  /* 0x00000014acac7c20 */ /* 0x000fe20008400000 */
[----:B0-----:R-:W-:Y:S01]  /*d010*/  F2FP.SATFINITE.E4M3.F32.PACK_AB_MERGE_C R33, RZ, R174, RZ ;  /* 0x000000aeff21723e */ /* 0x001fe200048070ff */
[----:B------:R-:W-:Y:S01]  /*d020*/  FMUL R171, R171, UR20 ;  /* 0x00000014abab7c20 */ /* 0x000fe20008400000 */
[----:B------:R-:W-:Y:S01]  /*d030*/  F2FP.SATFINITE.E4M3.F32.PACK_AB_MERGE_C R173, RZ, R173, RZ ;  /* 0x000000adffad723e */ /* 0x000fe200048070ff */
[----:B------:R-:W-:Y:S01]  /*d040*/  @!P0 STG.E.U8 desc[UR14][R24.64+0x69], R175 ;  /* 0x000069af18008986 */ /* 0x000fe2000c10110e */
[----:B-1----:R-:W-:-:S02]  /*d050*/  F2FP.SATFINITE.E4M3.F32.PACK_AB_MERGE_C R35, RZ, R172, RZ ;  /* 0x000000acff23723e */ /* 0x002fc400048070ff */
[C---:B------:R-:W-:Y:S01]  /*d060*/  ISETP.LT.OR P0, PT, R42.reuse, 0x72, !P3 ;  /* 0x000000722a00780c */ /* 0x040fe20005f01670 */
[----:B------:R0:W-:Y:S01]  /*d070*/  @!P1 STG.E.U8 desc[UR14][R26.64+0x68], R33 ;  /* 0x000068211a009986 */ /* 0x0001e2000c10110e */
[----:B------:R-:W-:Y:S01]  /*d080*/  ISETP.LT.OR P1, PT, R42, 0x71, !P2 ;  /* 0x000000712a00780c */ /* 0x000fe20005721670 */
[----:B------:R-:W-:Y:S02]  /*d090*/  FMUL R170, R170, UR20 ;  /* 0x00000014aaaa7c20 */ /* 0x000fe40008400000 */
[----:B------:R-:W-:Y:S01]  /*d0a0*/  @!P5 STG.E.U8 desc[UR14][R26.64+0x69], R173 ;  /* 0x000069ad1a00d986 */ /* 0x000fe2000c10110e */
[C---:B------:R-:W-:Y:S01]  /*d0b0*/  ISETP.LT.OR P5, PT, R42.reuse, 0x72, !P2 ;  /* 0x000000722a00780c */ /* 0x040fe200057a1670 */
[----:B------:R-:W-:Y:S02]  /*d0c0*/  FMUL R169, R169, UR20 ;  /* 0x00000014a9a97c20 */ /* 0x000fe40008400000 */
[----:B------:R1:W-:Y:S01]  /*d0d0*/  @!P6 STG.E.U8 desc[UR14][R24.64+0x70], R35 ;  /* 0x000070231800e986 */ /* 0x0003e2000c10110e */
[----:B------:R-:W-:-:S02]  /*d0e0*/  ISETP.LT.OR P6, PT, R42, 0x79, !P3 ;  /* 0x000000792a00780c */ /* 0x000fc40005fc1670 */
        /* <DEDUP_REMOVED lines=8> */
[----:B------:R-:W-:Y:S02]  /*d170*/  F2FP.SATFINITE.E4M3.F32.PACK_AB_MERGE_C R167, RZ, R167, RZ ;  /* 0x000000a7ffa7723e */ /* 0x000fe400048070ff */
[----:B-1----:R-:W-:Y:S01]  /*d180*/  F2FP.SATFINITE.E4M3.F32.PACK_AB_MERGE_C R35, RZ, R168, RZ ;  /* 0x000000a8ff23723e */ /* 0x002fe200048070ff */
[----:B------:R-:W-:Y:S01]  /*d190*/  @!P1 STG.E.U8 desc[UR14][R26.64+0x70], R33 ;  /* 0x000070211a009986 */ /* 0x000fe2000c10110e */
[----:B------:R-:W-:-:S03]  /*d1a0*/  ISETP.GE.AND P1, PT, R41, 0x81, PT ;  /* 0x000000812900780c */ /* 0x000fc60003f26270 */
[----:B------:R-:W-:Y:S01]  /*d1b0*/  @!P5 STG.E.U8 desc[UR14][R26.64+0x71], R169 ;  /* 0x000071a91a00d986 */ /* 0x000fe2000c10110e */
[C---:B------:R-:W-:Y:S02]  /*d1c0*/  ISETP.LT.OR P5, PT, R42.reuse, 0x79, !P2 ;  /* 0x000000792a00780c */ /* 0x040fe400057a1670 */
[C---:B------:R-:W-:Y:S01]  /*d1d0*/  ISETP.LT.OR P2, PT, R42.reuse, 0x7a, !P2 ;  /* 0x0000007a2a00780c */ /* 0x040fe20005741670 */
[----:B------:R-:W-:Y:S01]  /*d1e0*/  @!P6 STG.E.U8 desc[UR14][R24.64+0x78], R35 ;  /* 0x000078231800e986 */ /* 0x000fe2000c10110e */
[C---:B------:R-:W-:Y:S01]  /*d1f0*/  ISETP.LT.OR P6, PT, R42.reuse, 0x1, !P1 ;  /* 0x000000012a00780c */ /* 0x040fe20004fc1670 */
[----:B------:R-:W-:Y:S02]  /*d200*/  FMUL R165, R165, UR20 ;  /* 0x00000014a5a57c20 */ /* 0x000fe40008400000 */
[----:B------:R0:W-:Y:S01]  /*d210*/  @!P3 STG.E.U8 desc[UR14][R24.64+0x79], R167 ;  /* 0x000079a71800b986 */ /* 0x0001e2000c10110e */
[----:B------:R-:W-:Y:S01]  /*d220*/  ISETP.LT.OR P3, PT, R42, 0x2, !P1 ;  /* 0x000000022a00780c */ /* 0x000fe20004f61670 */
[----:B------:R-:W-:Y:S01]  /*d230*/  FMUL R164, R164, UR20 ;  /* 0x00000014a4a47c20 */ /* 0x000fe20008400000 */
[----:B------:R-:W-:Y:S01]  /*d240*/  FMUL R163, R163, UR20 ;  /* 0x00000014a3a37c20 */ /* 0x000fe20008400000 */
[----:B------:R-:W-:Y:S01]  /*d250*/  F2FP.SATFINITE.E4M3.F32.PACK_AB_MERGE_C R37, RZ, R166, RZ ;  /* 0x000000a6ff25723e */ /* 0x000fe200048070ff */
[----:B------:R-:W-:Y:S01]  /*d260*/  FMUL R162, R162, UR20 ;  /* 0x00000014a2a27c20 */ /* 0x000fe20008400000 */
[----:B------:R-:W-:Y:S01]  /*d270*/  F2FP.SATFINITE.E4M3.F32.PACK_AB_MERGE_C R165, RZ, R165, RZ ;  /* 0x000000a5ffa5723e */ /* 0x000fe200048070ff */
[----:B------:R-:W-:Y:S01]  /*d280*/  FMUL R161, R161, UR20 ;  /* 0x00000014a1a17c20 */ /* 0x000fe20008400000 */
[----:B------:R-:W-:Y:S01]  /*d290*/  F2FP.SATFINITE.E4M3.F32.PACK_AB_MERGE_C R163, RZ, R163, RZ ;  /* 0x000000a3ffa3723e */ /* 0x000fe200048070ff */
[----:B------:R-:W-:Y:S01]  /*d2a0*/  FMUL R160, R160, UR20 ;  /* 0x00000014a0a07c20 */ /* 0x000fe20008400000 */
[----:B------:R-:W-:Y:S01]  /*d2b0*/  ISETP.GE.AND P0, PT, R41, 0x89, PT ;  /* 0x000000892900780c */ /* 0x000fe20003f06270 */
[----:B------:R-:W-:Y:S01]  /*d2c0*/  FMUL R159, R159, UR20 ;  /* 0x000000149f9f7c20 */ /* 0x000fe20008400000 */
[----:B0-----:R-:W-:Y:S01]  /*d2d0*/  F2FP.SATFINITE.E4M3.F32.PACK_AB_MERGE_C R25, RZ, R164, RZ ;  /* 0x000000a4ff19723e */ /* 0x001fe200048070ff */
[----:B------:R-:W-:Y:S01]  /*d2e0*/  @!P5 STG.E.U8 desc[UR14][R26.64+0x78], R37 ;  /* 0x000078251a00d986 */ /* 0x000fe2000c10110e */
[----:B------:R-:W-:-:S03]  /*d2f0*/  ISETP.LT.OR P5, PT, R42, 0x1, !P0 ;  /* 0x000000012a00780c */ /* 0x000fc600047a1670 */
[----:B------:R-:W-:Y:S04]  /*d300*/  @!P2 STG.E.U8 desc[UR14][R26.64+0x79], R165 ;  /* 0x000079a51a00a986 */ /* 0x000fe8000c10110e */
[----:B------:R0:W-:Y:S01]  /*d310*/  @!P6 STG.E.U8 desc[UR14][R28.64], R25 ;  /* 0x000000191c00e986 */ /* 0x0001e2000c10110e */
[----:B------:R-:W-:-:S03]  /*d320*/  ISETP.LT.OR P6, PT, R42, 0x2, !P0 ;  /* 0x000000022a00780c */ /* 0x000fc600047c1670 */
[----:B------:R-:W-:Y:S01]  /*d330*/  @!P3 STG.E.U8 desc[UR14][R28.64+0x1], R163 ;  /* 0x000001a31c00b986 */ /* 0x000fe2000c10110e */
[C---:B------:R-:W-:Y:S02]  /*d340*/  ISETP.LT.OR P3, PT, R42.reuse, 0x9, !P1 ;  /* 0x000000092a00780c */ /* 0x040fe40004f61670 */
[----:B------:R-:W-:Y:S01]  /*d350*/  ISETP.LT.OR P2, PT, R42, 0xa, !P1 ;  /* 0x0000000a2a00780c */ /* 0x000fe20004f41670 */
[----:B------:R-:W-:Y:S01]  /*d360*/  FMUL R158, R158, UR20 ;  /* 0x000000149e9e7c20 */ /* 0x000fe20008400000 */
[----:B------:R-:W-:Y:S01]  /*d370*/  F2FP.SATFINITE.E4M3.F32.PACK_AB_MERGE_C R33, RZ, R162, RZ ;  /* 0x000000a2ff21723e */ /* 0x000fe200048070ff */
[----:B------:R-:W-:Y:S01]  /*d380*/  FMUL R157, R157, UR20 ;  /* 0x000000149d9d7c20 */ /* 0x000fe20008400000 */
[----:B------:R-:W-:Y:S01]  /*d390*/  F2FP.SATFINITE.E4M3.F32.PACK_AB_MERGE_C R161, RZ, R161, RZ ;  /* 0x000000a1ffa1723e */ /* 0x000fe200048070ff */
[----:B------:R-:W-:Y:S01]  /*d3a0*/  FMUL R156, R156, UR20 ;  /* 0x000000149c9c7c20 */ /* 0x000fe20008400000 */
[----:B0-----:R-:W-:Y:S01]  /*d3b0*/  F2FP.SATFINITE.E4M3.F32.PACK_AB_MERGE_C R25, RZ, R160, RZ ;  /* 0x000000a0ff19723e */ /* 0x001fe200048070ff */
[----:B------:R-:W-:Y:S01]  /*d3c0*/  @!P5 STG.E.U8 desc[UR14][R30.64], R33 ;  /* 0x000000211e00d986 */ /* 0x000fe2000c10110e */
[----:B------:R-:W-:-:S02]  /*d3d0*/  F2FP.SATFINITE.E4M3.F32.PACK_AB_MERGE_C R159, RZ, R159, RZ ;  /* 0x0000009fff9f723e */ /* 0x000fc400048070ff */
[C---:B------:R-:W-:Y:S01]  /*d3e0*/  ISETP.LT.OR P5, PT, R42.reuse, 0x9, !P0 ;  /* 0x000000092a00780c */ /* 0x040fe200047a1670 */
[----:B------:R-:W-:Y:S01]  /*d3f0*/  @!P6 STG.E.U8 desc[UR14][R30.64+0x1], R161 ;  /* 0x000001a11e00e986 */ /* 0x000fe2000c10110e */
[----:B------:R-:W-:-:S03]  /*d400*/  ISETP.LT.OR P6, PT, R42, 0xa, !P0 ;  /* 0x0000000a2a00780c */ /* 0x000fc600047c1670 */
[----:B------:R0:W-:Y:S01]  /*d410*/  @!P3 STG.E.U8 desc[UR14][R28.64+0x8], R25 ;  /* 0x000008191c00b986 */ /* 0x0001e2000c10110e */
[----:B------:R-:W-:-:S03]  /*d420*/  ISETP.LT.OR P3, PT, R42, 0x11, !P1 ;  /* 0x000000112a00780c */ /* 0x000fc60004f61670 */
[----:B------:R-:W-:Y:S01]  /*d430*/  @!P2 STG.E.U8 desc[UR14][R28.64+0x9], R159 ;  /* 0x0000099f1c00a986 */ /* 0x000fe2000c10110e */
[----:B------:R-:W-:Y:S01]  /*d440*/  ISETP.LT.OR P2, PT, R42, 0x12, !P1 ;  /* 0x000000122a00780c */ /* 0x000fe20004f41670 */
[----:B------:R-:W-:Y:S01]  /*d450*/  FMUL R155, R155, UR20 ;  /* 0x000000149b9b7c20 */ /* 0x000fe20008400000 */
[----:B------:R-:W-:Y:S01]  /*d460*/  F2FP.SATFINITE.E4M3.F32.PACK_AB_MERGE_C R27, RZ, R158, RZ ;  /* 0x0000009eff1b723e */ /* 0x000fe200048070ff */
[----:B------:R-:W-:Y:S01]  /*d470*/  FMUL R154, R154, UR20 ;  /* 0x000000149a9a7c20 */ /* 0x000fe20008400000 */
[----:B------:R-:W-:Y:S01]  /*d480*/  F2FP.SATFINITE.E4M3.F32.PACK_AB_MERGE_C R157, RZ, R157, RZ ;  /* 0x0000009dff9d723e */ /* 0x000fe200048070ff */
[----:B------:R-:W-:Y:S01]  /*d490*/  FMUL R153, R153, UR20 ;  /* 0x0000001499997c20 */ /* 0x000fe20008400000 */
        /* <DEDUP_REMOVED lines=25> */
[----:B------:R1:W-:Y:S01]  /*d630*/  @!P2 STG.E.U8 desc[UR14][R28.64+0x19], R23 ;  /* 0x000019171c00a986 */ /* 0x0003e2000c10110e */
        /* <DEDUP_REMOVED lines=11> */
[----:B------:R0:W-:Y:S01]  /*d6f0*/  @!P6 STG.E.U8 desc[UR14][R30.64+0x19], R21 ;  /* 0x000019151e00e986 */ /* 0x0001e2000c10110e */
[----:B------:R-:W-:-:S03]  /*d700*/  ISETP.LT.OR P6, PT, R42, 0x22, !P0 ;  /* 0x000000222a00780c */ /* 0x000fc600047c1670 */
[----:B------:R-:W-:Y:S01]  /*d710*/  @!P3 STG.E.U8 desc[UR14][R28.64+0x20], R25 ;  /* 0x000020191c00b986 */ /* 0x000fe2000c10110e */
[----:B------:R-:W-:-:S03]  /*d720*/  ISETP.LT.OR P3, PT, R42, 0x29, !P1 ;  /* 0x000000292a00780c */ /* 0x000fc60004f61670 */
[----:B------:R2:W-:Y:S01]  /*d730*/  @!P2 STG.E.U8 desc[UR14][R28.64+0x21], R19 ;  /* 0x000021131c00a986 */ /* 0x0005e2000c10110e */
[----:B------:R-:W-:Y:S01]  /*d740*/  ISETP.LT.OR P2, PT, R42, 0x2a, !P1 ;  /* 0x0000002a2a00780c */ /* 0x000fe20004f41670 */
[----:B------:R-:W-:Y:S01]  /*d750*/  FMUL R15, R15, UR20 ;  /* 0x000000140f0f7c20 */ /* 0x000fe20008400000 */
[----:B-1----:R-:W-:Y:S01]  /*d760*/  F2FP.SATFINITE.E4M3.F32.PACK_AB_MERGE_C R23, RZ, R18, RZ ;  /* 0x00000012ff17723e */ /* 0x002fe200048070ff */
[----:B------:R-:W-:Y:S01]  /*d770*/  FMUL R14, R14, UR20 ;  /* 0x000000140e0e7c20 */ /* 0x000fe20008400000 */
[----:B------:R-:W-:Y:S01]  /*d780*/  F2FP.SATFINITE.E4M3.F32.PACK_AB_MERGE_C R17, RZ, R17, RZ ;  /* 0x00000011ff11723e */ /* 0x000fe200048070ff */
[----:B------:R-:W-:Y:S01]  /*d790*/  FMUL R13, R13, UR20 ;  /* 0x000000140d0d7c20 */ /* 0x000fe20008400000 */
[----:B0-----:R-:W-:Y:S01]  /*d7a0*/  F2FP.SATFINITE.E4M3.F32.PACK_AB_MERGE_C R21, RZ, R16, RZ ;  /* 0x00000010ff15723e */ /* 0x001fe200048070ff */
[----:B------:R-:W-:Y:S01]  /*d7b0*/  @!P5 STG.E.U8 desc[UR14][R30.64+0x20], R23 ;  /* 0x000020171e00d986 */ /* 0x000fe2000c10110e */
[----:B------:R-:W-:Y:S02]  /*d7c0*/  F2FP.SATFINITE.E4M3.F32.PACK_AB_MERGE_C R15, RZ, R15, RZ ;  /* 0x0000000fff0f723e */ /* 0x000fe400048070ff */
[C---:B------:R-:W-:Y:S01]  /*d7d0*/  ISETP.LT.OR P5, PT, R42.reuse, 0x29, !P0 ;  /* 0x000000292a00780c */ /* 0x040fe200047a1670 */
[----:B------:R-:W-:Y:S01]  /*d7e0*/  @!P6 STG.E.U8 desc[UR14][R30.64+0x21], R17 ;  /* 0x000021111e00e986 */ /* 0x000fe2000c10110e */
[----:B------:R-:W-:-:S03]  /*d7f0*/  ISETP.LT.OR P6, PT, R42, 0x2a, !P0 ;  /* 0x0000002a2a00780c */ /* 0x000fc600047c1670 */
[----:B------:R-:W-:Y:S01]  /*d800*/  @!P3 STG.E.U8 desc[UR14][R28.64+0x28], R21 ;  /* 0x000028151c00b986 */ /* 0x000fe2000c10110e */
[----:B------:R-:W-:Y:S01]  /*d810*/  ISETP.LT.OR P3, PT, R42, 0x31, !P1 ;  /* 0x000000312a00780c */ /* 0x000fe20004f61670 */
[----:B------:R-:W-:Y:S02]  /*d820*/  FMUL R12, R12, UR20 ;  /* 0x000000140c0c7c20 */ /* 0x000fe40008400000 */
[----:B------:R0:W-:Y:S01]  /*d830*/  @!P2 STG.E.U8 desc[UR14][R28.64+0x29], R15 ;  /* 0x0000290f1c00a986 */ /* 0x0001e2000c10110e */
[----:B------:R-:W-:Y:S01]  /*d840*/  ISETP.LT.OR P2, PT, R42, 0x32, !P1 ;  /* 0x000000322a00780c */ /* 0x000fe20004f41670 */
[----:B------:R-:W-:Y:S01]  /*d850*/  FMUL R11, R11, UR20 ;  /* 0x000000140b0b7c20 */ /* 0x000fe20008400000 */
[----:B--2---:R-:W-:Y:S01]  /*d860*/  F2FP.SATFINITE.E4M3.F32.PACK_AB_MERGE_C R19, RZ, R14, RZ ;  /* 0x0000000eff13723e */ /* 0x004fe200048070ff */
[----:B------:R-:W2:Y:S01]  /*d870*/  LDL.LU R222, [R1+0x18] ;  /* 0x0000180001de7983 */ /* 0x000ea20000300800 */
[----:B------:R-:W-:Y:S02]  /*d880*/  F2FP.SATFINITE.E4M3.F32.PACK_AB_MERGE_C R13, RZ, R13, RZ ;  /* 0x0000000dff0d723e */ /* 0x000fe400048070ff */
[----:B------:R-:W-:Y:S01]  /*d890*/  F2FP.SATFINITE.E4M3.F32.PACK_AB_MERGE_C R11, RZ, R11, RZ ;  /* 0x0000000bff0b723e */ /* 0x000fe200048070ff */
[----:B------:R-:W-:Y:S01]  /*d8a0*/  @!P5 STG.E.U8 desc[UR14][R30.64+0x28], R19 ;  /* 0x000028131e00d986 */ /* 0x000fe2000c10110e */
[----:B0-----:R-:W-:-:S03]  /*d8b0*/  F2FP.SATFINITE.E4M3.F32.PACK_AB_MERGE_C R15, RZ, R12, RZ ;  /* 0x0000000cff0f723e */ /* 0x001fc600048070ff */
[----:B------:R0:W-:Y:S01]  /*d8c0*/  @!P6 STG.E.U8 desc[UR14][R30.64+0x29], R13 ;  /* 0x0000290d1e00e986 */ /* 0x0001e2000c10110e */
[C---:B------:R-:W-:Y:S02]  /*d8d0*/  ISETP.LT.OR P5, PT, R42.reuse, 0x31, !P0 ;  /* 0x000000312a00780c */ /* 0x040fe400047a1670 */
[C---:B------:R-:W-:Y:S01]  /*d8e0*/  ISETP.LT.OR P6, PT, R42.reuse, 0x32, !P0 ;  /* 0x000000322a00780c */ /* 0x040fe200047c1670 */
[----:B------:R-:W-:Y:S01]  /*d8f0*/  @!P3 STG.E.U8 desc[UR14][R28.64+0x30], R15 ;  /* 0x0000300f1c00b986 */ /* 0x000fe2000c10110e */
[----:B------:R-:W-:Y:S01]  /*d900*/  ISETP.LT.OR P3, PT, R42, 0x39, !P1 ;  /* 0x000000392a00780c */ /* 0x000fe20004f61670 */
[----:B------:R-:W-:Y:S01]  /*d910*/  FMUL R10, R10, UR20 ;  /* 0x000000140a0a7c20 */ /* 0x000fe20008400000 */
[----:B------:R-:W-:Y:S01]  /*d920*/  FMUL R9, R9, UR20 ;  /* 0x0000001409097c20 */ /* 0x000fe20008400000 */
[----:B------:R-:W2:Y:S01]  /*d930*/  LDL.LU R223, [R1+0x14] ;  /* 0x0000140001df7983 */ /* 0x000ea20000300800 */
[----:B------:R-:W-:-:S03]  /*d940*/  FMUL R8, R8, UR20 ;  /* 0x0000001408087c20 */ /* 0x000fc60008400000 */
[----:B------:R-:W2:Y:S01]  /*d950*/  LDL.LU R221, [R1+0x10] ;  /* 0x0000100001dd7983 */ /* 0x000ea20000300800 */
[----:B------:R-:W-:-:S03]  /*d960*/  F2FP.SATFINITE.E4M3.F32.PACK_AB_MERGE_C R17, RZ, R10, RZ ;  /* 0x0000000aff11723e */ /* 0x000fc600048070ff */
[----:B------:R-:W2:Y:S01]  /*d970*/  LDL.LU R220, [R1+0xc] ;  /* 0x00000c0001dc7983 */ /* 0x000ea20000300800 */
[----:B------:R-:W-:Y:S01]  /*d980*/  F2FP.SATFINITE.E4M3.F32.PACK_AB_MERGE_C R9, RZ, R9, RZ ;  /* 0x00000009ff09723e */ /* 0x000fe200048070ff */
[----:B------:R-:W-:Y:S01]  /*d990*/  FMUL R7, R7, UR20 ;  /* 0x0000001407077c20 */ /* 0x000fe20008400000 */
[----:B0-----:R-:W-:Y:S01]  /*d9a0*/  F2FP.SATFINITE.E4M3.F32.PACK_AB_MERGE_C R13, RZ, R8, RZ ;  /* 0x00000008ff0d723e */ /* 0x001fe200048070ff */
[----:B------:R0:W-:Y:S01]  /*d9b0*/  @!P2 STG.E.U8 desc[UR14][R28.64+0x31], R11 ;  /* 0x0000310b1c00a986 */ /* 0x0001e2000c10110e */
[----:B------:R-:W-:Y:S01]  /*d9c0*/  ISETP.LT.OR P2, PT, R42, 0x3a, !P1 ;  /* 0x0000003a2a00780c */ /* 0x000fe20004f41670 */
[----:B-----5:R-:W-:Y:S01]  /*d9d0*/  FMUL R2, R2, UR20 ;  /* 0x0000001402027c20 */ /* 0x020fe20008400000 */
[----:B------:R-:W-:Y:S01]  /*d9e0*/  F2FP.SATFINITE.E4M3.F32.PACK_AB_MERGE_C R7, RZ, R7, RZ ;  /* 0x00000007ff07723e */ /* 0x000fe200048070ff */
[----:B------:R-:W-:Y:S01]  /*d9f0*/  @!P5 STG.E.U8 desc[UR14][R30.64+0x30], R17 ;  /* 0x000030111e00d986 */ /* 0x000fe2000c10110e */
[----:B------:R-:W-:Y:S01]  /*da00*/  FMUL R3, R3, UR20 ;  /* 0x0000001403037c20 */ /* 0x000fe20008400000 */
[----:B------:R-:W-:Y:S01]  /*da10*/  FMUL R4, R4, UR20 ;  /* 0x0000001404047c20 */ /* 0x000fe20008400000 */
[C---:B------:R-:W-:Y:S01]  /*da20*/  ISETP.LT.OR P5, PT, R42.reuse, 0x39, !P0 ;  /* 0x000000392a00780c */ /* 0x040fe200047a1670 */
[----:B------:R1:W-:Y:S01]  /*da30*/  @!P6 STG.E.U8 desc[UR14][R30.64+0x31], R9 ;  /* 0x000031091e00e986 */ /* 0x0003e2000c10110e */
[----:B------:R-:W-:Y:S01]  /*da40*/  ISETP.LT.OR P6, PT, R42, 0x3a, !P0 ;  /* 0x0000003a2a00780c */ /* 0x000fe200047c1670 */
[----:B------:R-:W-:Y:S01]  /*da50*/  FMUL R6, R6, UR20 ;  /* 0x0000001406067c20 */ /* 0x000fe20008400000 */
[----:B------:R-:W-:Y:S01]  /*da60*/  FMUL R5, R5, UR20 ;  /* 0x0000001405057c20 */ /* 0x000fe20008400000 */
[----:B------:R3:W-:Y:S01]  /*da70*/  @!P3 STG.E.U8 desc[UR14][R28.64+0x38], R13 ;  /* 0x0000380d1c00b986 */ /* 0x0007e2000c10110e */
[----:B------:R-:W-:Y:S01]  /*da80*/  ISETP.LT.OR P3, PT, R42, 0x41, !P1 ;  /* 0x000000412a00780c */ /* 0x000fe20004f61670 */
[----:B------:R-:W-:Y:S01]  /*da90*/  FMUL R0, R0, UR20 ;  /* 0x0000001400007c20 */ /* 0x000fe20008400000 */
[----:B0-----:R-:W-:Y:S01]  /*daa0*/  F2FP.SATFINITE.E4M3.F32.PACK_AB_MERGE_C R11, RZ, R6, RZ ;  /* 0x00000006ff0b723e */ /* 0x001fe200048070ff */
[----:B------:R-:W2:Y:S01]  /*dab0*/  LDL.LU R224, [R1+0x1c] ;  /* 0x00001c0001e07983 */ /* 0x000ea20000300800 */
[----:B------:R-:W-:-:S03]  /*dac0*/  F2FP.SATFINITE.E4M3.F32.PACK_AB_MERGE_C R5, RZ, R5, RZ ;  /* 0x00000005ff05723e */ /* 0x000fc600048070ff */
[----:B------:R0:W-:Y:S01]  /*dad0*/  @!P2 STG.E.U8 desc[UR14][R28.64+0x39], R7 ;  /* 0x000039071c00a986 */ /* 0x0001e2000c10110e */
[----:B-1----:R-:W-:Y:S01]  /*dae0*/  F2FP.SATFINITE.E4M3.F32.PACK_AB_MERGE_C R9, RZ, R4, RZ ;  /* 0x00000004ff09723e */ /* 0x002fe200048070ff */
[----:B------:R-:W-:Y:S01]  /*daf0*/  FMUL R4, R226, UR20 ;  /* 0x00000014e2047c20 */ /* 0x000fe20008400000 */
[C---:B------:R-:W-:Y:S01]  /*db00*/  ISETP.LT.OR P2, PT, R42.reuse, 0x42, !P1 ;  /* 0x000000422a00780c */ /* 0x040fe20004f41670 */
[----:B------:R-:W-:Y:S01]  /*db10*/  @!P5 STG.E.U8 desc[UR14][R30.64+0x38], R11 ;  /* 0x0000380b1e00d986 */ /* 0x000fe2000c10110e */
[----:B---3--:R-:W-:Y:S01]  /*db20*/  F2FP.SATFINITE.E4M3.F32.PACK_AB_MERGE_C R13, RZ, R2, RZ ;  /* 0x00000002ff0d723e */ /* 0x008fe200048070ff */
[----:B----4-:R-:W-:Y:S01]  /*db30*/  FMUL R2, R225, UR20 ;  /* 0x00000014e1027c20 */ /* 0x010fe20008400000 */
[----:B------:R-:W-:Y:S01]  /*db40*/  ISETP.LT.OR P5, PT, R42, 0x41, !P0 ;  /* 0x000000412a00780c */ /* 0x000fe200047a1670 */
[----:B------:R-:W3:Y:S01]  /*db50*/  LDL.LU R225, [R1+0x20] ;  /* 0x0000200001e17983 */ /* 0x000ee20000300800 */
[----:B0-----:R-:W-:Y:S01]  /*db60*/  F2FP.SATFINITE.E4M3.F32.PACK_AB_MERGE_C R7, RZ, R3, RZ ;  /* 0x00000003ff07723e */ /* 0x001fe200048070ff */
[----:B------:R-:W-:-:S02]  /*db70*/  FMUL R3, R227, UR20 ;  /* 0x00000014e3037c20 */ /* 0x000fc40008400000 */
[----:B------:R0:W-:Y:S01]  /*db80*/  @!P6 STG.E.U8 desc[UR14][R30.64+0x39], R5 ;  /* 0x000039051e00e986 */ /* 0x0001e2000c10110e */
[----:B------:R-:W-:-:S03]  /*db90*/  ISETP.LT.OR P6, PT, R42, 0x42, !P0 ;  /* 0x000000422a00780c */ /* 0x000fc600047c1670 */
[----:B------:R-:W4:Y:S04]  /*dba0*/  LDL.LU R227, [R1+0x24] ;  /* 0x0000240001e37983 */ /* 0x000f280000300800 */
[----:B------:R-:W4:Y:S04]  /*dbb0*/  LDL.LU R226, [R1+0x28] ;  /* 0x0000280001e27983 */ /* 0x000f280000300800 */
[----:B------:R-:W-:Y:S01]  /*dbc0*/  @!P3 STG.E.U8 desc[UR14][R28.64+0x40], R9 ;  /* 0x000040091c00b986 */ /* 0x000fe2000c10110e */
[C---:B------:R-:W-:Y:S02]  /*dbd0*/  ISETP.LT.OR P3, PT, R42.reuse, 0x49, !P1 ;  /* 0x000000492a00780c */ /* 0x040fe40004f61670 */
[----:B0-----:R-:W-:Y:S01]  /*dbe0*/  F2FP.SATFINITE.E4M3.F32.PACK_AB_MERGE_C R5, RZ, R0, RZ ;  /* 0x00000000ff05723e */ /* 0x001fe200048070ff */
[----:B------:R0:W-:Y:S01]  /*dbf0*/  @!P2 STG.E.U8 desc[UR14][R28.64+0x41], R7 ;  /* 0x000041071c00a986 */ /* 0x0001e2000c10110e */
[----:B------:R-:W-:-:S03]  /*dc00*/  ISETP.LT.OR P2, PT, R42, 0x4a, !P1 ;  /* 0x0000004a2a00780c */ /* 0x000fc60004f41670 */
[----:B------:R-:W-:Y:S01]  /*dc10*/  @!P5 STG.E.U8 desc[UR14][R30.64+0x40], R13 ;  /* 0x0000400d1e00d986 */ /* 0x000fe2000c10110e */
[----:B------:R-:W-:-:S03]  /*dc20*/  ISETP.LT.OR P5, PT, R42, 0x49, !P0 ;  /* 0x000000492a00780c */ /* 0x000fc600047a1670 */
[----:B------:R1:W-:Y:S01]  /*dc30*/  @!P6 STG.E.U8 desc[UR14][R30.64+0x41], R5 ;  /* 0x000041051e00e986 */ /* 0x0003e2000c10110e */
[----:B0-----:R-:W-:Y:S02]  /*dc40*/  F2FP.SATFINITE.E4M3.F32.PACK_AB_MERGE_C R7, RZ, R2, RZ ;  /* 0x00000002ff07723e */ /* 0x001fe400048070ff */
[----:B------:R-:W-:-:S03]  /*dc50*/  ISETP.LT.OR P6, PT, R42, 0x4a, !P0 ;  /* 0x0000004a2a00780c */ /* 0x000fc600047c1670 */
[----:B------:R0:W-:Y:S01]  /*dc60*/  @!P3 STG.E.U8 desc[UR14][R28.64+0x48], R7 ;  /* 0x000048071c00b986 */ /* 0x0001e2000c10110e */
[----:B------:R-:W-:Y:S02]  /*dc70*/  ISETP.LT.OR P3, PT, R42, 0x51, !P1 ;  /* 0x000000512a00780c */ /* 0x000fe40004f61670 */
[----:B------:R-:W-:Y:S02]  /*dc80*/  F2FP.SATFINITE.E4M3.F32.PACK_AB_MERGE_C R9, RZ, R3, RZ ;  /* 0x00000003ff09723e */ /* 0x000fe400048070ff */
[----:B------:R-:W-:-:S03]  /*dc90*/  F2FP.SATFINITE.E4M3.F32.PACK_AB_MERGE_C R11, RZ, R4, RZ ;  /* 0x00000004ff0b723e */ /* 0x000fc600048070ff */
[----:B------:R0:W-:Y:S04]  /*dca0*/  @!P2 STG.E.U8 desc[UR14][R28.64+0x49], R9 ;  /* 0x000049091c00a986 */ /* 0x0001e8000c10110e */
[----:B------:R-:W-:Y:S01]  /*dcb0*/  @!P5 STG.E.U8 desc[UR14][R30.64+0x48], R11 ;  /* 0x0000480b1e00d986 */ /* 0x000fe2000c10110e */
[----:B--2---:R-:W-:Y:S01]  /*dcc0*/  FMUL R2, R221, UR20 ;  /* 0x00000014dd027c20 */ /* 0x004fe20008400000 */
[----:B------:R-:W-:Y:S02]  /*dcd0*/  FMUL R0, R220, UR20 ;  /* 0x00000014dc007c20 */ /* 0x000fe40008400000 */
[----:B------:R-:W2:Y:S04]  /*dce0*/  LDL.LU R220, [R1+0x2c] ;  /* 0x00002c0001dc7983 */ /* 0x000ea80000300800 */
[----:B------:R-:W2:Y:S01]  /*dcf0*/  LDL.LU R221, [R1+0x30] ;  /* 0x0000300001dd7983 */ /* 0x000ea20000300800 */
[----:B-1----:R-:W-:Y:S01]  /*dd00*/  F2FP.SATFINITE.E4M3.F32.PACK_AB_MERGE_C R5, RZ, R0, RZ ;  /* 0x00000000ff05723e */ /* 0x002fe200048070ff */
[----:B------:R-:W-:Y:S01]  /*dd10*/  FMUL R0, R222, UR20 ;  /* 0x00000014de007c20 */ /* 0x000fe20008400000 */
[----:B------:R-:W-:Y:S01]  /*dd20*/  FMUL R3, R223, UR20 ;  /* 0x00000014df037c20 */ /* 0x000fe20008400000 */
[----:B0-----:R-:W-:Y:S01]  /*dd30*/  F2FP.SATFINITE.E4M3.F32.PACK_AB_MERGE_C R7, RZ, R2, RZ ;  /* 0x00000002ff07723e */ /* 0x001fe200048070ff */
[----:B------:R-:W2:Y:S02]  /*dd40*/  LDL.LU R223, [R1+0x34] ;  /* 0x0000340001df7983 */ /* 0x000ea40000300800 */
[----:B------:R-:W-:-:S02]  /*dd50*/  F2FP.SATFINITE.E4M3.F32.PACK_AB_MERGE_C R13, RZ, R0, RZ ;  /* 0x00000000ff0d723e */ /* 0x000fc400048070ff */
[----:B------:R-:W2:Y:S01]  /*dd60*/  LDL.LU R222, [R1+0x38] ;  /* 0x0000380001de7983 */ /* 0x000ea20000300800 */
[----:B------:R-:W-:Y:S01]  /*dd70*/  F2FP.SATFINITE.E4M3.F32.PACK_AB_MERGE_C R9, RZ, R3, RZ ;  /* 0x00000003ff09723e */ /* 0x000fe200048070ff */
[----:B------:R-:W-:Y:S02]  /*dd80*/  FMUL R2, R224, UR20 ;  /* 0x00000014e0027c20 */ /* 0x000fe40008400000 */
[----:B------:R-:W2:Y:S04]  /*dd90*/  LDL.LU R224, [R1+0x3c] ;  /* 0x00003c0001e07983 */ /* 0x000ea80000300800 */
[----:B------:R-:W-:Y:S01]  /*dda0*/  @!P6 STG.E.U8 desc[UR14][R30.64+0x49], R5 ;  /* 0x000049051e00e986 */ /* 0x000fe2000c10110e */
[----:B---3--:R-:W-:-:S03]  /*ddb0*/  FMUL R0, R225, UR20 ;  /* 0x00000014e1007c20 */ /* 0x008fc60008400000 */
[----:B------:R0:W-:Y:S04]  /*ddc0*/  @!P3 STG.E.U8 desc[UR14][R28.64+0x50], R7 ;  /* 0x000050071c00b986 */ /* 0x0001e8000c10110e */
[----:B------:R-:W3:Y:S01]  /*ddd0*/  LDL.LU R225, [R1+0x40] ;  /* 0x0000400001e17983 */ /* 0x000ee20000300800 */
[----:B----4-:R-:W-:-:S03]  /*dde0*/  FMUL R3, R227, UR20 ;  /* 0x00000014e3037c20 */ /* 0x010fc60008400000 */
[----:B------:R-:W4:Y:S01]  /*ddf0*/  LDL.LU R227, [R1+0x44] ;  /* 0x0000440001e37983 */ /* 0x000f220000300800 */
[----:B0-----:R-:W-:Y:S01]  /*de00*/  F2FP.SATFINITE.E4M3.F32.PACK_AB_MERGE_C R7, RZ, R0, RZ ;  /* 0x00000000ff07723e */ /* 0x001fe200048070ff */
[----:B------:R-:W-:Y:S02]  /*de10*/  FMUL R0, R226, UR20 ;  /* 0x00000014e2007c20 */ /* 0x000fe40008400000 */
[----:B------:R-:W4:Y:S01]  /*de20*/  LDL.LU R226, [R1+0x48] ;  /* 0x0000480001e27983 */ /* 0x000f220000300800 */
[C---:B------:R-:W-:Y:S02]  /*de30*/  ISETP.LT.OR P2, PT, R42.reuse, 0x52, !P1 ;  /* 0x000000522a00780c */ /* 0x040fe40004f41670 */
[C---:B------:R-:W-:Y:S01]  /*de40*/  ISETP.LT.OR P6, PT, R42.reuse, 0x52, !P0 ;  /* 0x000000522a00780c */ /* 0x040fe200047c1670 */
[----:B------:R-:W4:Y:S01]  /*de50*/  LDL.LU R218, [R1+0x4c] ;  /* 0x00004c0001da7983 */ /* 0x000f220000300800 */
[----:B------:R-:W-:Y:S02]  /*de60*/  F2FP.SATFINITE.E4M3.F32.PACK_AB_MERGE_C R5, RZ, R2, RZ ;  /* 0x00000002ff05723e */ /* 0x000fe400048070ff */
[----:B------:R-:W-:-:S02]  /*de70*/  ISETP.LT.OR P5, PT, R42, 0x51, !P0 ;  /* 0x000000512a00780c */ /* 0x000fc400047a1670 */
[----:B------:R-:W-:Y:S02]  /*de80*/  F2FP.SATFINITE.E4M3.F32.PACK_AB_MERGE_C R11, RZ, R0, RZ ;  /* 0x00000000ff0b723e */ /* 0x000fe400048070ff */
[----:B------:R-:W-:-:S03]  /*de90*/  ISETP.LT.OR P3, PT, R42, 0x59, !P1 ;  /* 0x000000592a00780c */ /* 0x000fc60004f61670 */
[----:B------:R0:W-:Y:S01]  /*dea0*/  @!P2 STG.E.U8 desc[UR14][R28.64+0x51], R9 ;  /* 0x000051091c00a986 */ /* 0x0001e2000c10110e */
[----:B------:R-:W-:-:S03]  /*deb0*/  ISETP.LT.OR P2, PT, R42, 0x5a, !P1 ;  /* 0x0000005a2a00780c */ /* 0x000fc60004f41670 */
[----:B------:R1:W-:Y:S01]  /*dec0*/  @!P6 STG.E.U8 desc[UR14][R30.64+0x51], R5 ;  /* 0x000051051e00e986 */ /* 0x0003e2000c10110e */
[----:B------:R-:W-:-:S03]  /*ded0*/  ISETP.LT.OR P6, PT, R42, 0x5a, !P0 ;  /* 0x0000005a2a00780c */ /* 0x000fc600047c1670 */
[----:B------:R-:W-:Y:S01]  /*dee0*/  @!P5 STG.E.U8 desc[UR14][R30.64+0x50], R13 ;  /* 0x0000500d1e00d986 */ /* 0x000fe2000c10110e */
[----:B0-----:R-:W-:-:S03]  /*def0*/  F2FP.SATFINITE.E4M3.F32.PACK_AB_MERGE_C R9, RZ, R3, RZ ;  /* 0x00000003ff09723e */ /* 0x001fc600048070ff */
[----:B------:R0:W-:Y:S04]  /*df00*/  @!P3 STG.E.U8 desc[UR14][R28.64+0x58], R7 ;  /* 0x000058071c00b986 */ /* 0x0001e8000c10110e */
[----:B------:R0:W-:Y:S01]  /*df10*/  @!P2 STG.E.U8 desc[UR14][R28.64+0x59], R9 ;  /* 0x000059091c00a986 */ /* 0x0001e2000c10110e */
[----:B--2---:R-:W-:-:S03]  /*df20*/  FMUL R0, R220, UR20 ;  /* 0x00000014dc007c20 */ /* 0x004fc60008400000 */
[----:B------:R-:W2:Y:S01]  /*df30*/  LDL.LU R220, [R1+0x50] ;  /* 0x0000500001dc7983 */ /* 0x000ea20000300800 */
[----:B------:R-:W-:-:S03]  /*df40*/  FMUL R2, R221, UR20 ;  /* 0x00000014dd027c20 */ /* 0x000fc60008400000 */
[----:B------:R-:W2:Y:S01]  /*df50*/  LDL.LU R221, [R1+0x54] ;  /* 0x0000540001dd7983 */ /* 0x000ea20000300800 */
[----:B-1----:R-:W-:Y:S01]  /*df60*/  F2FP.SATFINITE.E4M3.F32.PACK_AB_MERGE_C R5, RZ, R0, RZ ;  /* 0x00000000ff05723e */ /* 0x002fe200048070ff */
[----:B------:R-:W-:Y:S02]  /*df70*/  FMUL R3, R223, UR20 ;  /* 0x00000014df037c20 */ /* 0x000fe40008400000 */
[----:B------:R-:W2:Y:S01]  /*df80*/  LDL.LU R223, [R1+0x58] ;  /* 0x0000580001df7983 */ /* 0x000ea20000300800 */
[----:B0-----:R-:W-:Y:S01]  /*df90*/  F2FP.SATFINITE.E4M3.F32.PACK_AB_MERGE_C R7, RZ, R2, RZ ;  /* 0x00000002ff07723e */ /* 0x001fe200048070ff */
[----:B------:R-:W-:Y:S01]  /*dfa0*/  FMUL R4, R222, UR20 ;  /* 0x00000014de047c20 */ /* 0x000fe20008400000 */
[----:B------:R-:W-:Y:S01]  /*dfb0*/  F2FP.SATFINITE.E4M3.F32.PACK_AB_MERGE_C R9, RZ, R3, RZ ;  /* 0x00000003ff09723e */ /* 0x000fe200048070ff */
[----:B------:R-:W2:Y:S01]  /*dfc0*/  LDL.LU R222, [R1+0x5c] ;  /* 0x00005c0001de7983 */ /* 0x000ea20000300800 */
[----:B------:R-:W-:-:S03]  /*dfd0*/  FMUL R0, R224, UR20 ;  /* 0x00000014e0007c20 */ /* 0x000fc60008400000 */
[----:B------:R0:W-:Y:S04]  /*dfe0*/  @!P6 STG.E.U8 desc[UR14][R30.64+0x59], R5 ;  /* 0x000059051e00e986 */ /* 0x0001e8000c10110e */
[----:B------:R-:W2:Y:S01]  /*dff0*/  LDL.LU R224, [R1+0x60] ;  /* 0x0000600001e07983 */ /* 0x000ea20000300800 */
[----:B0-----:R-:W-:Y:S01]  /*e000*/  F2FP.SATFINITE.E4M3.F32.PACK_AB_MERGE_C R5, RZ, R0, RZ ;  /* 0x00000000ff05723e */ /* 0x001fe200048070ff */
[----:B---3--:R-:W-:Y:S02]  /*e010*/  FMUL R2, R225, UR20 ;  /* 0x00000014e1027c20 */ /* 0x008fe40008400000 */
[----:B------:R-:W3:Y:S01]  /*e020*/  LDL.LU R225, [R1+0x64] ;  /* 0x0000640001e17983 */ /* 0x000ee20000300800 */
[----:B----4-:R-:W-:-:S03]  /*e030*/  FMUL R3, R227, UR20 ;  /* 0x00000014e3037c20 */ /* 0x010fc60008400000 */
[----:B------:R-:W4:Y:S01]  /*e040*/  LDL.LU R227, [R1+0x68] ;  /* 0x0000680001e37983 */ /* 0x000f220000300800 */
[----:B------:R-:W-:-:S03]  /*e050*/  FMUL R0, R226, UR20 ;  /* 0x00000014e2007c20 */ /* 0x000fc60008400000 */
[----:B------:R-:W4:Y:S01]  /*e060*/  LDL.LU R226, [R1+0x6c] ;  /* 0x00006c0001e27983 */ /* 0x000f220000300800 */
[C---:B------:R-:W-:Y:S02]  /*e070*/  ISETP.LT.OR P5, PT, R42.reuse, 0x59, !P0 ;  /* 0x000000592a00780c */ /* 0x040fe400047a1670 */
[C---:B------:R-:W-:Y:S02]  /*e080*/  ISETP.LT.OR P2, PT, R42.reuse, 0x62, !P1 ;  /* 0x000000622a00780c */ /* 0x040fe40004f41670 */
[C---:B------:R-:W-:Y:S02]  /*e090*/  ISETP.LT.OR P3, PT, R42.reuse, 0x61, !P1 ;  /* 0x000000612a00780c */ /* 0x040fe40004f61670 */
[----:B------:R-:W-:-:S07]  /*e0a0*/  ISETP.LT.OR P6, PT, R42, 0x62, !P0 ;  /* 0x000000622a00780c */ /* 0x000fce00047c1670 */
[----:B------:R-:W-:Y:S01]  /*e0b0*/  @!P5 STG.E.U8 desc[UR14][R30.64+0x58], R11 ;  /* 0x0000580b1e00d986 */ /* 0x000fe2000c10110e */
[----:B------:R-:W-:-:S03]  /*e0c0*/  ISETP.LT.OR P5, PT, R42, 0x61, !P0 ;  /* 0x000000612a00780c */ /* 0x000fc600047a1670 */
[----:B------:R0:W-:Y:S01]  /*e0d0*/  @!P2 STG.E.U8 desc[UR14][R28.64+0x61], R9 ;  /* 0x000061091c00a986 */ /* 0x0001e2000c10110e */
[----:B------:R-:W-:-:S03]  /*e0e0*/  ISETP.LT.OR P2, PT, R42, 0x6a, !P1 ;  /* 0x0000006a2a00780c */ /* 0x000fc60004f41670 */
[----:B------:R1:W-:Y:S01]  /*e0f0*/  @!P3 STG.E.U8 desc[UR14][R28.64+0x60], R7 ;  /* 0x000060071c00b986 */ /* 0x0003e2000c10110e */
[----:B------:R-:W-:Y:S02]  /*e100*/  ISETP.LT.OR P3, PT, R42, 0x69, !P1 ;  /* 0x000000692a00780c */ /* 0x000fe40004f61670 */
[----:B------:R-:W-:Y:S01]  /*e110*/  F2FP.SATFINITE.E4M3.F32.PACK_AB_MERGE_C R13, RZ, R4, RZ ;  /* 0x00000004ff0d723e */ /* 0x000fe200048070ff */
[----:B------:R1:W-:Y:S01]  /*e120*/  @!P6 STG.E.U8 desc[UR14][R30.64+0x61], R5 ;  /* 0x000061051e00e986 */ /* 0x0003e2000c10110e */
[----:B0-----:R-:W-:-:S03]  /*e130*/  F2FP.SATFINITE.E4M3.F32.PACK_AB_MERGE_C R9, RZ, R3, RZ ;  /* 0x00000003ff09723e */ /* 0x001fc600048070ff */
[----:B------:R-:W-:Y:S01]  /*e140*/  @!P5 STG.E.U8 desc[UR14][R30.64+0x60], R13 ;  /* 0x0000600d1e00d986 */ /* 0x000fe2000c10110e */
[----:B-1----:R-:W-:-:S03]  /*e150*/  F2FP.SATFINITE.E4M3.F32.PACK_AB_MERGE_C R7, RZ, R2, RZ ;  /* 0x00000002ff07723e */ /* 0x002fc600048070ff */
[----:B------:R-:W-:Y:S01]  /*e160*/  @!P2 STG.E.U8 desc[UR14][R28.64+0x69], R9 ;  /* 0x000069091c00a986 */ /* 0x000fe2000c10110e */
[C---:B------:R-:W-:Y:S02]  /*e170*/  ISETP.LT.OR P5, PT, R42.reuse, 0x69, !P0 ;  /* 0x000000692a00780c */ /* 0x040fe400047a1670 */
[C---:B------:R-:W-:Y:S01]  /*e180*/  ISETP.LT.OR P6, PT, R42.reuse, 0x6a, !P0 ;  /* 0x0000006a2a00780c */ /* 0x040fe200047c1670 */
[----:B------:R0:W-:Y:S01]  /*e190*/  @!P3 STG.E.U8 desc[UR14][R28.64+0x68], R7 ;  /* 0x000068071c00b986 */ /* 0x0001e2000c10110e */
[----:B------:R-:W-:Y:S01]  /*e1a0*/  ISETP.LT.OR P2, PT, R42, 0x72, !P1 ;  /* 0x000000722a00780c */ /* 0x000fe20004f41670 */
[----:B------:R-:W-:Y:S01]  /*e1b0*/  FMUL R2, R218, UR20 ;  /* 0x00000014da027c20 */ /* 0x000fe20008400000 */
[----:B------:R-:W-:Y:S02]  /*e1c0*/  ISETP.LT.OR P3, PT, R42, 0x71, !P1 ;  /* 0x000000712a00780c */ /* 0x000fe40004f61670 */
[----:B------:R-:W-:Y:S02]  /*e1d0*/  F2FP.SATFINITE.E4M3.F32.PACK_AB_MERGE_C R11, RZ, R0, RZ ;  /* 0x00000000ff0b723e */ /* 0x000fe400048070ff */
[----:B------:R-:W-:-:S03]  /*e1e0*/  F2FP.SATFINITE.E4M3.F32.PACK_AB_MERGE_C R5, RZ, R2, RZ ;  /* 0x00000002ff05723e */ /* 0x000fc600048070ff */
[----:B------:R-:W-:Y:S01]  /*e1f0*/  @!P5 STG.E.U8 desc[UR14][R30.64+0x68], R11 ;  /* 0x0000680b1e00d986 */ /* 0x000fe2000c10110e */
[----:B------:R-:W-:-:S03]  /*e200*/  ISETP.LT.OR P5, PT, R42, 0x71, !P0 ;  /* 0x000000712a00780c */ /* 0x000fc600047a1670 */
[----:B------:R-:W-:Y:S01]  /*e210*/  @!P6 STG.E.U8 desc[UR14][R30.64+0x69], R5 ;  /* 0x000069051e00e986 */ /* 0x000fe2000c10110e */
[----:B------:R-:W-:Y:S01]  /*e220*/  ISETP.LT.OR P6, PT, R42, 0x72, !P0 ;  /* 0x000000722a00780c */ /* 0x000fe200047c1670 */
[----:B--2---:R-:W-:Y:S01]  /*e230*/  FMUL R0, R220, UR20 ;  /* 0x00000014dc007c20 */ /* 0x004fe20008400000 */
[----:B------:R-:W-:-:S04]  /*e240*/  FMUL R3, R221, UR20 ;  /* 0x00000014dd037c20 */ /* 0x000fc80008400000 */
[----:B0-----:R-:W-:Y:S02]  /*e250*/  F2FP.SATFINITE.E4M3.F32.PACK_AB_MERGE_C R7, RZ, R0, RZ ;  /* 0x00000000ff07723e */ /* 0x001fe400048070ff */
[----:B------:R-:W-:Y:S01]  /*e260*/  F2FP.SATFINITE.E4M3.F32.PACK_AB_MERGE_C R9, RZ, R3, RZ ;  /* 0x00000003ff09723e */ /* 0x000fe200048070ff */
[----:B------:R-:W-:Y:S02]  /*e270*/  FMUL R0, R223, UR20 ;  /* 0x00000014df007c20 */ /* 0x000fe40008400000 */
[----:B------:R0:W-:Y:S01]  /*e280*/  @!P3 STG.E.U8 desc[UR14][R28.64+0x70], R7 ;  /* 0x000070071c00b986 */ /* 0x0001e2000c10110e */
[----:B------:R-:W-:-:S03]  /*e290*/  ISETP.LT.OR P3, PT, R42, 0x79, !P0 ;  /* 0x000000792a00780c */ /* 0x000fc60004761670 */
[----:B------:R1:W-:Y:S01]  /*e2a0*/  @!P2 STG.E.U8 desc[UR14][R28.64+0x71], R9 ;  /* 0x000071091c00a986 */ /* 0x0003e2000c10110e */
[C---:B------:R-:W-:Y:S02]  /*e2b0*/  ISETP.LT.OR P2, PT, R42.reuse, 0x79, !P1 ;  /* 0x000000792a00780c */ /* 0x040fe40004f41670 */
[----:B------:R-:W-:Y:S02]  /*e2c0*/  ISETP.LT.OR P1, PT, R42, 0x7a, !P1 ;  /* 0x0000007a2a00780c */ /* 0x000fe40004f21670 */
[----:B------:R-:W-:Y:S01]  /*e2d0*/  F2FP.SATFINITE.E4M3.F32.PACK_AB_MERGE_C R13, RZ, R0, RZ ;  /* 0x00000000ff0d723e */ /* 0x000fe200048070ff */
[----:B------:R-:W-:Y:S01]  /*e2e0*/  FMUL R0, R222, UR20 ;  /* 0x00000014de007c20 */ /* 0x000fe20008400000 */
[----:B------:R-:W-:Y:S01]  /*e2f0*/  ISETP.LT.OR P0, PT, R42, 0x7a, !P0 ;  /* 0x0000007a2a00780c */ /* 0x000fe20004701670 */
[----:B------:R-:W-:-:S03]  /*e300*/  FMUL R2, R224, UR20 ;  /* 0x00000014e0027c20 */ /* 0x000fc60008400000 */
[----:B0-----:R-:W-:Y:S02]  /*e310*/  F2FP.SATFINITE.E4M3.F32.PACK_AB_MERGE_C R7, RZ, R0, RZ ;  /* 0x00000000ff07723e */ /* 0x001fe400048070ff */
[----:B-1----:R-:W-:Y:S01]  /*e320*/  F2FP.SATFINITE.E4M3.F32.PACK_AB_MERGE_C R9, RZ, R2, RZ ;  /* 0x00000002ff09723e */ /* 0x002fe200048070ff */
[----:B---3--:R-:W-:Y:S01]  /*e330*/  FMUL R3, R225, UR20 ;  /* 0x00000014e1037c20 */ /* 0x008fe20008400000 */
[----:B----4-:R-:W-:Y:S01]  /*e340*/  FMUL R4, R227, UR20 ;  /* 0x00000014e3047c20 */ /* 0x010fe20008400000 */
[----:B------:R-:W-:-:S03]  /*e350*/  FMUL R5, R226, UR20 ;  /* 0x00000014e2057c20 */ /* 0x000fc60008400000 */
[----:B------:R-:W-:Y:S02]  /*e360*/  F2FP.SATFINITE.E4M3.F32.PACK_AB_MERGE_C R3, RZ, R3, RZ ;  /* 0x00000003ff03723e */ /* 0x000fe400048070ff */
[----:B------:R-:W-:Y:S02]  /*e370*/  F2FP.SATFINITE.E4M3.F32.PACK_AB_MERGE_C R11, RZ, R4, RZ ;  /* 0x00000004ff0b723e */ /* 0x000fe400048070ff */
[----:B------:R-:W-:Y:S01]  /*e380*/  F2FP.SATFINITE.E4M3.F32.PACK_AB_MERGE_C R5, RZ, R5, RZ ;  /* 0x00000005ff05723e */ /* 0x000fe200048070ff */
[----:B------:R0:W-:Y:S04]  /*e390*/  @!P5 STG.E.U8 desc[UR14][R30.64+0x70], R13 ;  /* 0x0000700d1e00d986 */ /* 0x0001e8000c10110e */
[----:B------:R0:W-:Y:S04]  /*e3a0*/  @!P6 STG.E.U8 desc[UR14][R30.64+0x71], R7 ;  /* 0x000071071e00e986 */ /* 0x0001e8000c10110e */
[----:B------:R0:W-:Y:S04]  /*e3b0*/  @!P2 STG.E.U8 desc[UR14][R28.64+0x78], R9 ;  /* 0x000078091c00a986 */ /* 0x0001e8000c10110e */
[----:B------:R0:W-:Y:S04]  /*e3c0*/  @!P1 STG.E.U8 desc[UR14][R28.64+0x79], R3 ;  /* 0x000079031c009986 */ /* 0x0001e8000c10110e */
[----:B------:R0:W-:Y:S04]  /*e3d0*/  @!P3 STG.E.U8 desc[UR14][R30.64+0x78], R11 ;  /* 0x0000780b1e00b986 */ /* 0x0001e8000c10110e */
[----:B------:R0:W-:Y:S02]  /*e3e0*/  @!P0 STG.E.U8 desc[UR14][R30.64+0x79], R5 ;  /* 0x000079051e008986 */ /* 0x0001e4000c10110e */
.L_x_289:
[----:B------:R-:W-:Y:S05]  /*e3f0*/  BSYNC B0 ;  /* 0x0000000000007941 */ /* 0x000fea0003800000 */
.L_x_31:
[----:B0----5:R-:W2:Y:S04]  /*e400*/  LDL.LU R3, [R1+0x70] ;  /* 0x0000700001037983 */ /* 0x021ea80000300800 */
[----:B------:R-:W2:Y:S01]  /*e410*/  LDL.LU R2, [R1+0x74] ;  /* 0x0000740001027983 */ /* 0x000ea20000300800 */
[----:B------:R-:W-:Y:S01]  /*e420*/  ULDC UR6, c[0x0][0xc] ;  /* 0x0000030000067ab9 */ /* 0x000fe20000000800 */
[----:B------:R-:W-:Y:S01]  /*e430*/  ULDC UR7, c[0x0][0x10] ;  /* 0x0000040000077ab9 */ /* 0x000fe20000000800 */
[----:B------:R-:W2:Y:S01]  /*e440*/  LDC R5, c[0x0][0x14] ;  /* 0x00000500ff057b82 */ /* 0x000ea20000000800 */
[----:B------:R-:W-:Y:S01]  /*e450*/  UIMAD.WIDE.U32 UR6, UR6, UR7, URZ ;  /* 0x00000007060672a5 */ /* 0x000fe2000f8e003f */
[----:B------:R-:W-:Y:S01]  /*e460*/  PRMT R0, RZ, 0x7610, R0 ;  /* 0x00007610ff007816 */ /* 0x000fe20000000000 */
[----:B------:R-:W-:-:S04]  /*e470*/  UMOV UR12, 0xffffffff ;  /* 0xffffffff000c7882 */ /* 0x000fc80000000000 */
[----:B--2---:R-:W-:-:S04]  /*e480*/  IMAD.WIDE.U32 R2, R5, UR6, R2 ;  /* 0x0000000605027c25 */ /* 0x004fc8000f8e0002 */
[----:B------:R-:W-:Y:S01]  /*e490*/  IMAD R5, R5, UR7, RZ ;  /* 0x0000000705057c24 */ /* 0x000fe2000f8e02ff */
[----:B------:R-:W-:Y:S01]  /*e4a0*/  ULDC.64 UR6, c[0x0][0x650] ;  /* 0x0001940000067ab9 */ /* 0x000fe20000000a00 */
[----:B------:R-:W-:Y:S01]  /*e4b0*/  IMAD.MOV.U32 R19, RZ, RZ, R2 ;  /* 0x000000ffff137224 */ /* 0x000fe200078e0002 */
[----:B------:R-:W-:Y:S01]  /*e4c0*/  ISETP.GE.U32.AND P0, PT, R2, UR6, PT ;  /* 0x0000000602007c0c */ /* 0x000fe2000bf06070 */
[----:B------:R-:W-:Y:S02]  /*e4d0*/  IMAD.IADD R22, R3, 0x1, R5 ;  /* 0x0000000103167824 */ /* 0x000fe400078e0205 */
[----:B------:R-:W-:-:S03]  /*e4e0*/  IMAD.MOV.U32 R2, RZ, RZ, -0x1 ;  /* 0xffffffffff027424 */ /* 0x000fc600078e00ff */
[----:B------:R0:W-:Y:S01]  /*e4f0*/  STL [R1+0x70], R22 ;  /* 0x0000701601007387 */ /* 0x0001e20000100800 */
[----:B------:R-:W-:-:S03]  /*e500*/  ISETP.GE.U32.AND.EX P0, PT, R22, UR7, PT, P0 ;  /* 0x0000000716007c0c */ /* 0x000fc6000bf06100 */
[----:B------:R0:W-:Y:S04]  /*e510*/  STL [R1+0x74], R19 ;  /* 0x0000741301007387 */ /* 0x0001e80000100800 */
[----:B------:R0:W-:Y:S06]  /*e520*/  STL [R1+0x78], R2 ;  /* 0x0000780201007387 */ /* 0x0001ec0000100800 */
[----:B------:R-:W-:Y:S05]  /*e530*/  @P0 BRA `(.L_x_290) ;  /* 0x00000004006c0947 */ /* 0x000fea0003800000 */
[----:B------:R-:W2:Y:S01]  /*e540*/  S2R R14, SR_CTAID.X ;  /* 0x00000000000e7919 */ /* 0x000ea20000002500 */
[----:B------:R-:W5:Y:S01]  /*e550*/  LDC.64 R8, c[0x0][0x628] ;  /* 0x00018a00ff087b82 */ /* 0x000f620000000a00 */
[----:B------:R-:W-:Y:S01]  /*e560*/  ULDC UR6, c[0x0][0x150] ;  /* 0x0000540000067ab9 */ /* 0x000fe20000000800 */
[----:B------:R-:W-:Y:S01]  /*e570*/  IMAD.MOV.U32 R6, RZ, RZ, R19 ;  /* 0x000000ffff067224 */ /* 0x000fe200078e0013 */
[----:B------:R-:W0:Y:S01]  /*e580*/  S2R R16, SR_CTAID.Y ;  /* 0x0000000000107919 */ /* 0x000e220000002600 */
[----:B------:R-:W-:-:S04]  /*e590*/  IMAD.MOV.U32 R7, RZ, RZ, R22 ;  /* 0x000000ffff077224 */ /* 0x000fc800078e0016 */
[----:B------:R-:W0:Y:S08]  /*e5a0*/  LDC R17, c[0x0][0x144] ;  /* 0x00005100ff117b82 */ /* 0x000e300000000800 */
[----:B------:R-:W0:Y:S08]  /*e5b0*/  LDC R10, c[0x0][0x630] ;  /* 0x00018c00ff0a7b82 */ /* 0x000e300000000800 */
[----:B------:R-:W0:Y:S01]  /*e5c0*/  LDC.64 R12, c[0x0][0x620] ;  /* 0x00018800ff0c7b82 */ /* 0x000e220000000a00 */
[----:B-----5:R-:W-:-:S04]  /*e5d0*/  ISETP.NE.U32.AND P0, PT, R8, RZ, PT ;  /* 0x000000ff0800720c */ /* 0x020fc80003f05070 */
[----:B------:R-:W-:Y:S02]  /*e5e0*/  ISETP.NE.AND.EX P0, PT, R9, RZ, PT, P0 ;  /* 0x000000ff0900720c */ /* 0x000fe40003f05300 */
[----:B--2---:R-:W-:-:S05]  /*e5f0*/  I2FP.F32.U32 R0, R14 ;  /* 0x0000000e00007245 */ /* 0x004fca0000201000 */
[----:B------:R-:W-:-:S04]  /*e600*/  FMUL R0, R0, UR6 ;  /* 0x0000000600007c20 */ /* 0x000fc80008400000 */
[----:B------:R2:W0:Y:S02]  /*e610*/  F2I.U32.TRUNC.NTZ R15, R0 ;  /* 0x00000000000f7305 */ /* 0x000424000020f000 */
[----:B------:R-:W-:Y:S05]  /*e620*/  @!P0 BRA `(.L_x_291) ;  /* 0x0000000000288947 */ /* 0x000fea0003800000 */
[----:B--2---:R-:W2:Y:S02]  /*e630*/  LDC R0, c[0x0][0x634] ;  /* 0x00018d00ff007b82 */ /* 0x004ea40000000800 */
[----:B--2---:R-:W-:-:S05]  /*e640*/  IADD3 R7, P0, R19, R0, RZ ;  /* 0x0000000013077210 */ /* 0x004fca0007f1e0ff */
[----:B------:R-:W-:-:S04]  /*e650*/  IMAD.X R11, RZ, RZ, R22, P0 ;  /* 0x000000ffff0b7224 */ /* 0x000fc800000e0616 */
[----:B0-----:R-:W-:-:S04]  /*e660*/  IMAD.WIDE.U32 R2, R11, R8, RZ ;  /* 0x000000080b027225 */ /* 0x001fc800078e00ff */
[----:B------:R-:W-:-:S04]  /*e670*/  IMAD.WIDE.U32 R4, P0, R7, R9, R2 ;  /* 0x0000000907047225 */ /* 0x000fc80007800002 */
[----:B------:R-:W-:-:S04]  /*e680*/  IMAD.WIDE.U32 R2, R7, R8, RZ ;  /* 0x0000000807027225 */ /* 0x000fc800078e00ff */
[----:B------:R-:W-:Y:S01]  /*e690*/  IMAD.X R7, RZ, RZ, RZ, P0 ;  /* 0x000000ffff077224 */ /* 0x000fe200000e06ff */
[----:B------:R-:W-:Y:S01]  /*e6a0*/  IADD3 RZ, P0, R3, R4, RZ ;  /* 0x0000000403ff7210 */ /* 0x000fe20007f1e0ff */
[----:B------:R-:W-:-:S04]  /*e6b0*/  IMAD.MOV.U32 R6, RZ, RZ, R5 ;  /* 0x000000ffff067224 */ /* 0x000fc800078e0005 */
[----:B------:R-:W-:-:S08]  /*e6c0*/  IMAD.WIDE.U32.X R6, R11, R9, R6, P0 ;  /* 0x000000090b067225 */ /* 0x000fd000000e0406 */
.L_x_291:
[-CC-:B0-----:R-:W-:Y:S01]  /*e6d0*/  SHF.R.U64 R24, R6, R10.reuse, R7.reuse ;  /* 0x0000000a06187219 */ /* 0x181fe20000001207 */
[----:B------:R-:W0:Y:S01]  /*e6e0*/  LDC.64 R20, c[0x0][0x640] ;  /* 0x00019000ff147b82 */ /* 0x000e220000000a00 */
[----:B--2---:R-:W-:Y:S01]  /*e6f0*/  SHF.R.U32.HI R0, RZ, R10, R7 ;  /* 0x0000000aff007219 */ /* 0x004fe20000011607 */
[----:B------:R-:W-:Y:S01]  /*e700*/  IMAD.MOV.U32 R2, RZ, RZ, R19 ;  /* 0x000000ffff027224 */ /* 0x000fe200078e0013 */
[----:B------:R-:W-:Y:S01]  /*e710*/  IADD3 R5, P0, RZ, -R24, RZ ;  /* 0x80000018ff057210 */ /* 0x000fe20007f1e0ff */
[----:B------:R-:W-:Y:S01]  /*e720*/  IMAD.MOV R15, RZ, RZ, -R15 ;  /* 0x000000ffff0f7224 */ /* 0x000fe200078e0a0f */
[----:B------:R-:W-:Y:S01]  /*e730*/  ULDC UR6, c[0x0][0x154] ;  /* 0x0000550000067ab9 */ /* 0x000fe20000000800 */
[----:B------:R-:W-:Y:S02]  /*e740*/  IMAD.MOV.U32 R7, RZ, RZ, 0x1 ;  /* 0x00000001ff077424 */ /* 0x000fe400078e00ff */
[----:B------:R-:W2:Y:S01]  /*e750*/  LDC R4, c[0x0][0x618] ;  /* 0x00018600ff047b82 */ /* 0x000ea20000000800 */
[----:B------:R-:W-:-:S02]  /*e760*/  IMAD.X R3, RZ, RZ, ~R0, P0 ;  /* 0x000000ffff037224 */ /* 0x000fc400000e0e00 */
[----:B------:R-:W-:Y:S02]  /*e770*/  IMAD R15, R17, R15, R14 ;  /* 0x0000000f110f7224 */ /* 0x000fe400078e020e */
[-C--:B------:R-:W-:Y:S02]  /*e780*/  IMAD R0, R3, R12.reuse, RZ ;  /* 0x0000000c03007224 */ /* 0x080fe400078e02ff */
[----:B------:R-:W-:Y:S01]  /*e790*/  IMAD.MOV.U32 R3, RZ, RZ, R22 ;  /* 0x000000ffff037224 */ /* 0x000fe200078e0016 */
[----:B------:R-:W5:Y:S01]  /*e7a0*/  LDC R6, c[0x0][0x608] ;  /* 0x00018200ff067b82 */ /* 0x000f620000000800 */
[----:B------:R-:W-:-:S04]  /*e7b0*/  IMAD.WIDE.U32 R2, R5, R12, R2 ;  /* 0x0000000c05027225 */ /* 0x000fc800078e0002 */
[----:B------:R-:W-:-:S03]  /*e7c0*/  IMAD R5, R5, R13, R0 ;  /* 0x0000000d05057224 */ /* 0x000fc600078e0200 */
[----:B------:R-:W1:Y:S01]  /*e7d0*/  LDC R18, c[0x0][0x658] ;  /* 0x00019600ff127b82 */ /* 0x000e620000000800 */
[----:B------:R-:W-:Y:S01]  /*e7e0*/  I2FP.F32.U32 R0, R16 ;  /* 0x0000001000007245 */ /* 0x000fe20000201000 */
[----:B------:R-:W-:Y:S01]  /*e7f0*/  IMAD.IADD R3, R3, 0x1, R5 ;  /* 0x0000000103037824 */ /* 0x000fe200078e0205 */
[----:B0-----:R-:W-:Y:S01]  /*e800*/  ISETP.NE.U32.AND P0, PT, R20, RZ, PT ;  /* 0x000000ff1400720c */ /* 0x001fe20003f05070 */
[----:B------:R-:W-:Y:S02]  /*e810*/  IMAD.MOV.U32 R5, RZ, RZ, -0x1 ;  /* 0xffffffffff057424 */ /* 0x000fe400078e00ff */
[----:B------:R-:W-:Y:S02]  /*e820*/  FMUL R0, R0, UR6 ;  /* 0x0000000600007c20 */ /* 0x000fe40008400000 */
[----:B------:R-:W0:Y:S01]  /*e830*/  LDC R13, c[0x0][0x148] ;  /* 0x00005200ff0d7b82 */ /* 0x000e220000000800 */
[----:B--2---:R-:W-:Y:S01]  /*e840*/  SHF.R.U64 R10, R2, R4, R3 ;  /* 0x00000004020a7219 */ /* 0x004fe20000001203 */
[----:B------:R2:W0:Y:S01]  /*e850*/  F2I.U32.TRUNC.NTZ R12, R0 ;  /* 0x00000000000c7305 */ /* 0x000422000020f000 */
[----:B------:R-:W-:-:S02]  /*e860*/  ISETP.NE.AND.EX P0, PT, R21, RZ, PT, P0 ;  /* 0x000000ff1500720c */ /* 0x000fc40003f05300 */
[----:B------:R-:W-:-:S03]  /*e870*/  SHF.R.U32.HI R3, RZ, R4, R3 ;  /* 0x00000004ff037219 */ /* 0x000fc60000011603 */
[----:B------:R-:W0:Y:S01]  /*e880*/  LDC R14, c[0x0][0x600] ;  /* 0x00018000ff0e7b82 */ /* 0x000e220000000800 */
[-CC-:B-----5:R-:W-:Y:S02]  /*e890*/  SHF.R.U64 R8, R10, R6.reuse, R3.reuse ;  /* 0x000000060a087219 */ /* 0x1a0fe40000001203 */
[----:B------:R-:W-:-:S05]  /*e8a0*/  SHF.R.U32.HI R3, RZ, R6, R3 ;  /* 0x00000006ff037219 */ /* 0x000fca0000011603 */
[----:B------:R-:W0:Y:S01]  /*e8b0*/  LDC R19, c[0x0][0x648] ;  /* 0x00019200ff137b82 */ /* 0x000e220000000800 */
[-CC-:B-1----:R-:W-:Y:S02]  /*e8c0*/  SHF.R.U64 R11, R8, R18.reuse, R3.reuse ;  /* 0x00000012080b7219 */ /* 0x182fe40000001203 */
[-C--:B------:R-:W-:Y:S02]  /*e8d0*/  SHF.L.U32 R5, R5, R18.reuse, RZ ;  /* 0x0000001205057219 */ /* 0x080fe400000006ff */
[-C--:B------:R-:W-:Y:S01]  /*e8e0*/  SHF.R.U32.HI R3, RZ, R18.reuse, R3 ;  /* 0x00000012ff037219 */ /* 0x080fe20000011603 */
[----:B------:R-:W-:Y:S01]  /*e8f0*/  IMAD.MOV.U32 R2, RZ, RZ, R11 ;  /* 0x000000ffff027224 */ /* 0x000fe200078e000b */
[----:B------:R-:W-:Y:S01]  /*e900*/  SHF.L.U32 R40, R7, R18, RZ ;  /* 0x0000001207287219 */ /* 0x000fe200000006ff */
[----:B------:R-:W1:Y:S01]  /*e910*/  LDC R22, c[0x0][0x638] ;  /* 0x00018e00ff167b82 */ /* 0x000e620000000800 */
[----:B------:R-:W-:-:S07]  /*e920*/  LOP3.LUT R17, RZ, R5, RZ, 0x33, !PT ;  /* 0x00000005ff117212 */ /* 0x000fce00078e33ff */
[----:B------:R-:W0:Y:S01]  /*e930*/  LDC R23, c[0x0][0x610] ;  /* 0x00018400ff177b82 */ /* 0x000e220000000800 */
[----:B--2---:R-:W-:Y:S05]  /*e940*/  @!P0 BRA `(.L_x_292) ;  /* 0x0000000000288947 */ /* 0x004fea0003800000 */
[----:B------:R-:W2:Y:S02]  /*e950*/  LDC R0, c[0x0][0x64c] ;  /* 0x00019300ff007b82 */ /* 0x000ea40000000800 */
[----:B--2---:R-:W-:-:S05]  /*e960*/  IADD3 R7, P0, R11, R0, RZ ;  /* 0x000000000b077210 */ /* 0x004fca0007f1e0ff */
        /* <DEDUP_REMOVED lines=8> */
.L_x_292:
[----:B0-----:R-:W-:Y:S01]  /*e9f0*/  SHF.R.U64 R0, R2, R19, R3 ;  /* 0x0000001302007219 */ /* 0x001fe20000001203 */
[----:B------:R-:W-:Y:S01]  /*ea00*/  VIADD R3, R14, 0xffffffff ;  /* 0xffffffff0e037836 */ /* 0x000fe20000000000 */
[----:B------:R-:W-:Y:S01]  /*ea10*/  LOP3.LUT R5, R8, R17, RZ, 0xc0, !PT ;  /* 0x0000001108057212 */ /* 0x000fe200078ec0ff */
[----:B------:R-:W-:Y:S01]  /*ea20*/  IMAD.MOV R12, RZ, RZ, -R12 ;  /* 0x000000ffff0c7224 */ /* 0x000fe200078e0a0c */
[----:B------:R-:W-:Y:S01]  /*ea30*/  R2UR UR12, R24 ;  /* 0x00000000180c72ca */ /* 0x000fe200000e0000 */
[----:B------:R-:W-:Y:S01]  /*ea40*/  IMAD.MOV R2, RZ, RZ, -R0 ;  /* 0x000000ffff027224 */ /* 0x000fe200078e0a00 */
[----:B------:R-:W-:Y:S01]  /*ea50*/  LOP3.LUT R3, R10, R3, RZ, 0xc0, !PT ;  /* 0x000000030a037212 */ /* 0x000fe200078ec0ff */
[----:B------:R-:W-:Y:S02]  /*ea60*/  IMAD R40, R40, R0, R5 ;  /* 0x0000000028287224 */ /* 0x000fe400078e0205 */
[----:B------:R-:W-:Y:S02]  /*ea70*/  @P4 IMAD R15, R13, R12, R16 ;  /* 0x0000000c0d0f4224 */ /* 0x000fe400078e0210 */
[----:B-1----:R-:W-:-:S02]  /*ea80*/  IMAD R0, R2, R22, R11 ;  /* 0x0000001602007224 */ /* 0x002fc400078e020b */
[----:B------:R-:W-:Y:S02]  /*ea90*/  IMAD R40, R40, R23, R15 ;  /* 0x0000001728287224 */ /* 0x000fe400078e020f */
[----:B------:R-:W-:Y:S02]  /*eaa0*/  IMAD R3, R0, R14, R3 ;  /* 0x0000000e00037224 */ /* 0x000fe400078e0203 */
[----:B------:R-:W-:-:S03]  /*eab0*/  IMAD.MOV.U32 R0, RZ, RZ, 0x1 ;  /* 0x00000001ff007424 */ /* 0x000fc600078e00ff */
[----:B------:R-:W-:Y:S02]  /*eac0*/  SEL R2, R3, R40, !P4 ;  /* 0x0000002803027207 */ /* 0x000fe40006000000 */
[----:B------:R-:W-:-:S03]  /*ead0*/  SEL R40, R40, R3, !P4 ;  /* 0x0000000328287207 */ /* 0x000fc60006000000 */
[----:B------:R2:W-:Y:S04]  /*eae0*/  STL [R1+0x78], R2 ;  /* 0x0000780201007387 */ /* 0x0005e80000100800 */
.L_x_290:
[----:B------:R-:W-:Y:S01]  /*eaf0*/  UIADD3 UR5, UR9, UR5, URZ ;  /* 0x0000000509057290 */ /* 0x000fe2000fffe03f */
[----:B------:R0:W-:Y:S01]  /*eb00*/  STL [R1+0x7c], R40 ;  /* 0x00007c2801007387 */ /* 0x0001e20000100800 */
[----:B------:R-:W-:Y:S02]  /*eb10*/  LOP3.LUT P0, RZ, R0, 0xff, RZ, 0xc0, !PT ;  /* 0x000000ff00ff7812 */ /* 0x000fe4000780c0ff */
[----:B------:R-:W-:Y:S02]  /*eb20*/  USHF.R.U32.HI UR6, URZ, 0x1, UR5 ;  /* 0x000000013f067899 */ /* 0x000fe40008011605 */
[----:B------:R-:W-:Y:S02]  /*eb30*/  UISETP.GT.U32.AND UP0, UPT, UR5, 0x1, UPT ;  /* 0x000000010500788c */ /* 0x000fe4000bf04070 */
[----:B------:R-:W-:Y:S02]  /*eb40*/  ULOP3.LUT UR6, UR6, 0x1, URZ, 0xc0, !UPT ;  /* 0x0000000106067892 */ /* 0x000fe4000f8ec03f */
[----:B------:R-:W-:-:S02]  /*eb50*/  UISETP.LT.U32.AND UP0, UPT, UR9, 0x2, UP0 ;  /* 0x000000020900788c */ /* 0x000fc40008701070 */
[----:B------:R-:W-:Y:S02]  /*eb60*/  UISETP.NE.U32.AND UP1, UPT, UR6, 0x1, UPT ;  /* 0x000000010600788c */ /* 0x000fe4000bf25070 */
[----:B------:R-:W-:Y:S02]  /*eb70*/  USEL UR7, URZ, 0x1, !UP0 ;  /* 0x000000013f077887 */ /* 0x000fe4000c000000 */
[----:B------:R-:W-:Y:S02]  /*eb80*/  UISETP.GT.U32.AND UP1, UPT, UR9, 0x1, !UP1 ;  /* 0x000000010900788c */ /* 0x000fe4000cf24070 */
[----:B------:R-:W-:Y:S02]  /*eb90*/  ULOP3.LUT UR5, UR5, 0x1, URZ, 0xc0, !UPT ;  /* 0x0000000105057892 */ /* 0x000fe4000f8ec03f */
[----:B------:R-:W-:-:S04]  /*eba0*/  USEL UR6, URZ, 0x1, !UP1 ;  /* 0x000000013f067887 */ /* 0x000fc8000c800000 */
[----:B------:R-:W-:Y:S01]  /*ebb0*/  ULOP3.LUT UR4, UR6, UR4, UR7, 0x96, !UPT ;  /* 0x0000000406047292 */ /* 0x000fe2000f8e9607 */
[----:B0-----:R-:W-:Y:S11]  /*ebc0*/  @P0 BRA `(.L_x_293) ;  /* 0xffffff2400040947 */ /* 0x001ff6000383ffff */
[----:B------:R-:W-:Y:S05]  /*ebd0*/  EXIT ;  /* 0x000000000000794d */ /* 0x000fea0003800000 */
.L_x_3:
[----:B------:R-:W2:Y:S01]  /*ebe0*/  LDL R16, [R1+0x74] ;  /* 0x0000740001107983 */ /* 0x000ea20000100800 */
[----:B------:R-:W-:-:S03]  /*ebf0*/  ULDC.64 UR4, c[0x0][0x650] ;  /* 0x0001940000047ab9 */ /* 0x000fc60000000a00 */
[----:B------:R-:W3:Y:S01]  /*ec00*/  LDL R17, [R1+0x70] ;  /* 0x0000700001117983 */ /* 0x000ee20000100800 */
[----:B------:R-:W-:Y:S01]  /*ec10*/  PRMT R4, RZ, 0x7610, R4 ;  /* 0x00007610ff047816 */ /* 0x000fe20000000004 */
[----:B------:R-:W-:Y:S02]  /*ec20*/  IMAD.MOV.U32 R5, RZ, RZ, -0x1 ;  /* 0xffffffffff057424 */ /* 0x000fe400078e00ff */
[----:B------:R-:W-:Y:S02]  /*ec30*/  IMAD.MOV.U32 R6, RZ, RZ, -0x1 ;  /* 0xffffffffff067424 */ /* 0x000fe400078e00ff */
[----:B------:R-:W-:Y:S01]  /*ec40*/  IMAD.MOV.U32 R11, RZ, RZ, -0x1 ;  /* 0xffffffffff0b7424 */ /* 0x000fe200078e00ff */
[----:B--2---:R-:W-:-:S04]  /*ec50*/  ISETP.GE.U32.AND P0, PT, R16, UR4, PT ;  /* 0x0000000410007c0c */ /* 0x004fc8000bf06070 */
[----:B---3--:R-:W-:-:S13]  /*ec60*/  ISETP.GE.U32.AND.EX P0, PT, R17, UR5, PT, P0 ;  /* 0x0000000511007c0c */ /* 0x008fda000bf06100 */
[----:B------:R-:W-:Y:S05]  /*ec70*/  @P0 BRA `(.L_x_294) ;  /* 0x00000004005c0947 */ /* 0x000fea0003800000 */
        /* <DEDUP_REMOVED lines=18> */
.L_x_295:
[-CC-:B------:R-:W-:Y:S01]  /*eda0*/  SHF.R.U64 R11, R8, R12.reuse, R9.reuse ;  /* 0x0000000c080b7219 */ /* 0x180fe20000001209 */
[----:B------:R-:W0:Y:S01]  /*edb0*/  LDC.64 R20, c[0x0][0x640] ;  /* 0x00019000ff147b82 */ /* 0x000e220000000a00 */
[----:B------:R-:W-:Y:S01]  /*edc0*/  SHF.R.U32.HI R3, RZ, R12, R9 ;  /* 0x0000000cff037219 */ /* 0x000fe20000011609 */
[----:B------:R-:W-:Y:S01]  /*edd0*/  ULDC UR4, c[0x0][0x150] ;  /* 0x0000540000047ab9 */ /* 0x000fe20000000800 */
[----:B------:R-:W-:Y:S01]  /*ede0*/  IADD3 R7, P0, RZ, -R11, RZ ;  /* 0x8000000bff077210 */ /* 0x000fe20007f1e0ff */
[----:B------:R-:W-:Y:S01]  /*edf0*/  IMAD.MOV.U32 R4, RZ, RZ, R16 ;  /* 0x000000ffff047224 */ /* 0x000fe200078e0010 */
[----:B------:R-:W-:Y:S01]  /*ee00*/  I2FP.F32.U32 R6, R2 ;  /* 0x0000000200067245 */ /* 0x000fe20000201000 */
[----:B------:R-:W-:Y:S02]  /*ee10*/  IMAD.MOV.U32 R5, RZ, RZ, R17 ;  /* 0x000000ffff057224 */ /* 0x000fe400078e0011 */
[----:B------:R-:W1:Y:S01]  /*ee20*/  LDC R10, c[0x0][0x618] ;  /* 0x00018600ff0a7b82 */ /* 0x000e620000000800 */
[----:B------:R-:W-:-:S02]  /*ee30*/  IMAD.X R3, RZ, RZ, ~R3, P0 ;  /* 0x000000ffff037224 */ /* 0x000fc400000e0e03 */
[----:B------:R-:W-:Y:S01]  /*ee40*/  FMUL R9, R6, UR4 ;  /* 0x0000000406097c20 */ /* 0x000fe20008400000 */
[----:B------:R-:W-:Y:S01]  /*ee50*/  IMAD.WIDE.U32 R4, R7, R14, R4 ;  /* 0x0000000e07047225 */ /* 0x000fe200078e0004 */
[----:B------:R-:W-:-:S03]  /*ee60*/  ULDC UR4, c[0x0][0x154] ;  /* 0x0000550000047ab9 */ /* 0x000fc60000000800 */
[----:B------:R-:W-:Y:S01]  /*ee70*/  IMAD R6, R3, R14, RZ ;  /* 0x0000000e03067224 */ /* 0x000fe200078e02ff */
[----:B------:R-:W2:Y:S01]  /*ee80*/  LDC R13, c[0x0][0x144] ;  /* 0x00005100ff0d7b82 */ /* 0x000ea20000000800 */
[----:B------:R-:W3:Y:S02]  /*ee90*/  F2I.U32.TRUNC.NTZ R9, R9 ;  /* 0x0000000900097305 */ /* 0x000ee4000020f000 */
[----:B------:R-:W-:Y:S02]  /*eea0*/  IMAD R3, R7, R15, R6 ;  /* 0x0000000f07037224 */ /* 0x000fe400078e0206 */
[----:B------:R-:W-:Y:S02]  /*eeb0*/  IMAD.MOV.U32 R6, RZ, RZ, -0x1 ;  /* 0xffffffffff067424 */ /* 0x000fe400078e00ff */
[----:B------:R-:W-:Y:S01]  /*eec0*/  IMAD.IADD R3, R5, 0x1, R3 ;  /* 0x0000000105037824 */ /* 0x000fe200078e0203 */
[----:B------:R-:W4:Y:S01]  /*eed0*/  LDC R12, c[0x0][0x608] ;  /* 0x00018200ff0c7b82 */ /* 0x000f220000000800 */
[----:B------:R-:W-:-:S02]  /*eee0*/  I2FP.F32.U32 R5, R0 ;  /* 0x0000000000057245 */ /* 0x000fc40000201000 */
[----:B0-----:R-:W-:-:S03]  /*eef0*/  ISETP.NE.U32.AND P0, PT, R20, RZ, PT ;  /* 0x000000ff1400720c */ /* 0x001fc60003f05070 */
[----:B------:R-:W-:Y:S01]  /*ef00*/  FMUL R5, R5, UR4 ;  /* 0x0000000405057c20 */ /* 0x000fe20008400000 */
[----:B------:R-:W-:Y:S01]  /*ef10*/  ISETP.NE.AND.EX P0, PT, R21, RZ, PT, P0 ;  /* 0x000000ff1500720c */ /* 0x000fe20003f05300 */
[----:B------:R-:W0:Y:S01]  /*ef20*/  LDC R7, c[0x0][0x658] ;  /* 0x00019600ff077b82 */ /* 0x000e220000000800 */
[-C--:B-1----:R-:W-:Y:S01]  /*ef30*/  SHF.R.U64 R8, R4, R10.reuse, R3 ;  /* 0x0000000a04087219 */ /* 0x082fe20000001203 */
[----:B---3--:R-:W-:Y:S01]  /*ef40*/  IMAD.MOV R4, RZ, RZ, -R9 ;  /* 0x000000ffff047224 */ /* 0x008fe200078e0a09 */
[----:B------:R-:W-:Y:S02]  /*ef50*/  SHF.R.U32.HI R3, RZ, R10, R3 ;  /* 0x0000000aff037219 */ /* 0x000fe40000011603 */
[----:B------:R1:W3:Y:S03]  /*ef60*/  F2I.U32.TRUNC.NTZ R10, R5 ;  /* 0x00000005000a7305 */ /* 0x0002e6000020f000 */
[----:B------:R-:W1:Y:S01]  /*ef70*/  LDC R17, c[0x0][0x148] ;  /* 0x00005200ff117b82 */ /* 0x000e620000000800 */
[----:B--2---:R-:W-:-:S02]  /*ef80*/  IMAD R19, R13, R4, R2 ;  /* 0x000000040d137224 */ /* 0x004fc400078e0202 */
[----:B------:R-:W-:-:S05]  /*ef90*/  IMAD.MOV.U32 R4, RZ, RZ, 0x1 ;  /* 0x00000001ff047424 */ /* 0x000fca00078e00ff */
[----:B------:R-:W2:Y:S01]  /*efa0*/  LDC R14, c[0x0][0x600] ;  /* 0x00018000ff0e7b82 */ /* 0x000ea20000000800 */
[-CC-:B----4-:R-:W-:Y:S02]  /*efb0*/  SHF.R.U64 R13, R8, R12.reuse, R3.reuse ;  /* 0x0000000c080d7219 */ /* 0x190fe40000001203 */
[----:B------:R-:W-:-:S05]  /*efc0*/  SHF.R.U32.HI R2, RZ, R12, R3 ;  /* 0x0000000cff027219 */ /* 0x000fca0000011603 */
[----:B------:R-:W4:Y:S01]  /*efd0*/  LDC R16, c[0x0][0x648] ;  /* 0x00019200ff107b82 */ /* 0x000f220000000800 */
[-CC-:B0-----:R-:W-:Y:S02]  /*efe0*/  SHF.R.U64 R15, R13, R7.reuse, R2.reuse ;  /* 0x000000070d0f7219 */ /* 0x181fe40000001202 */
[-C--:B------:R-:W-:Y:S02]  /*eff0*/  SHF.L.U32 R6, R6, R7.reuse, RZ ;  /* 0x0000000706067219 */ /* 0x080fe400000006ff */
[-C--:B------:R-:W-:Y:S01]  /*f000*/  SHF.R.U32.HI R3, RZ, R7.reuse, R2 ;  /* 0x00000007ff037219 */ /* 0x080fe20000011602 */
[----:B------:R-:W-:Y:S01]  /*f010*/  IMAD.MOV.U32 R2, RZ, RZ, R15 ;  /* 0x000000ffff027224 */ /* 0x000fe200078e000f */
[----:B------:R-:W-:Y:S01]  /*f020*/  SHF.L.U32 R12, R4, R7, RZ ;  /* 0x00000007040c7219 */ /* 0x000fe200000006ff */
[----:B------:R-:W0:Y:S01]  /*f030*/  LDC R18, c[0x0][0x638] ;  /* 0x00018e00ff127b82 */ /* 0x000e220000000800 */
[----:B------:R-:W-:-:S07]  /*f040*/  LOP3.LUT R22, RZ, R6, RZ, 0x33, !PT ;  /* 0x00000006ff167212 */ /* 0x000fce00078e33ff */
        /* <DEDUP_REMOVED lines=12> */
.L_x_296:
[----:B----4-:R-:W-:Y:S01]  /*f110*/  SHF.R.U64 R3, R2, R16, R3 ;  /* 0x0000001002037219 */ /* 0x010fe20000001203 */
[----:B--2---:R-:W-:Y:S01]  /*f120*/  VIADD R5, R14, 0xffffffff ;  /* 0xffffffff0e057836 */ /* 0x004fe20000000000 */
[----:B------:R-:W-:Y:S01]  /*f130*/  LOP3.LUT R2, R13, R22, RZ, 0xc0, !PT ;  /* 0x000000160d027212 */ /* 0x000fe200078ec0ff */
[----:B------:R-:W-:Y:S02]  /*f140*/  IMAD.MOV R10, RZ, RZ, -R10 ;  /* 0x000000ffff0a7224 */ /* 0x000fe400078e0a0a */
[----:B------:R-:W-:Y:S02]  /*f150*/  IMAD.MOV R4, RZ, RZ, -R3 ;  /* 0x000000ffff047224 */ /* 0x000fe400078e0a03 */
[----:B------:R-:W-:Y:S01]  /*f160*/  IMAD R2, R12, R3, R2 ;  /* 0x000000030c027224 */ /* 0x000fe200078e0202 */
[----:B------:R-:W-:Y:S01]  /*f170*/  LOP3.LUT R3, R8, R5, RZ, 0xc0, !PT ;  /* 0x0000000508037212 */ /* 0x000fe200078ec0ff */
[----:B------:R-:W-:Y:S02]  /*f180*/  @P4 IMAD R19, R17, R10, R0 ;  /* 0x0000000a11134224 */ /* 0x000fe400078e0200 */
[----:B0-----:R-:W-:-:S02]  /*f190*/  IMAD R0, R4, R18, R15 ;  /* 0x0000001204007224 */ /* 0x001fc400078e020f */
[----:B------:R-:W-:Y:S02]  /*f1a0*/  IMAD R5, R2, R23, R19 ;  /* 0x0000001702057224 */ /* 0x000fe400078e0213 */
[----:B------:R-:W-:Y:S02]  /*f1b0*/  IMAD R0, R0, R14, R3 ;  /* 0x0000000e00007224 */ /* 0x000fe400078e0203 */
[----:B------:R-:W-:-:S03]  /*f1c0*/  IMAD.MOV.U32 R4, RZ, RZ, 0x1 ;  /* 0x00000001ff047424 */ /* 0x000fc600078e00ff */
[----:B------:R-:W-:Y:S02]  /*f1d0*/  SEL R6, R0, R5, !P4 ;  /* 0x0000000500067207 */ /* 0x000fe40006000000 */
[----:B------:R-:W-:-:S07]  /*f1e0*/  SEL R5, R5, R0, !P4 ;  /* 0x0000000005057207 */ /* 0x000fce0006000000 */
.L_x_294:
[----:B------:R-:W-:-:S08]  /*f1f0*/  NOP ;  /* 0x0000000000007918 */ /* 0x000fd00000000000 */
[----:B------:R-:W0:-:S00]  /*f200*/  USETMAXREG.DEALLOC.CTAPOOL 0x28 ;  /* 0x00000028000079c8 */ /* 0x000e0000080e0500 */
[----:B------:R-:W-:-:S13]  /*f210*/  ISETP.NE.AND P0, PT, RZ, UR8, PT ;  /* 0x00000008ff007c0c */ /* 0x000fda000bf05270 */
[----:B------:R-:W-:Y:S05]  /*f220*/  @P0 EXIT ;  /* 0x000000000000094d */ /* 0x000fea0003800000 */
[----:B0-----:R-:W-:Y:S01]  /*f230*/  LOP3.LUT P0, RZ, R4, 0xff, RZ, 0xc0, !PT ;  /* 0x000000ff04ff7812 */ /* 0x001fe2000780c0ff */
[----:B------:R-:W-:Y:S02]  /*f240*/  IMAD.MOV.U32 R0, RZ, RZ, 0x1 ;  /* 0x00000001ff007424 */ /* 0x000fe400078e00ff */
[----:B------:R-:W-:-:S10]  /*f250*/  IMAD.MOV.U32 R8, RZ, RZ, RZ ;  /* 0x000000ffff087224 */ /* 0x000fd400078e00ff */
[----:B------:R-:W-:Y:S05]  /*f260*/  @!P0 BRA `(.L_x_297) ;  /* 0x0000000c00548947 */ /* 0x000fea0003800000 */
[----:B------:R-:W0:Y:S01]  /*f270*/  S2R R2, SR_TID.X ;  /* 0x0000000000027919 */ /* 0x000e220000002100 */
[----:B------:R-:W-:Y:S01]  /*f280*/  ULDC UR4, c[0x0][0x28c] ;  /* 0x0000a30000047ab9 */ /* 0x000fe20000000800 */
[----:B------:R-:W-:Y:S01]  /*f290*/  ULDC UR6, c[0x0][0x658] ;  /* 0x0001960000067ab9 */ /* 0x000fe20000000800 */
[----:B------:R-:W-:Y:S01]  /*f2a0*/  UIADD3 UR10, UR4, 0x7f, URZ ;  /* 0x0000007f040a7890 */ /* 0x000fe2000fffe03f */
[----:B------:R-:W-:Y:S01]  /*f2b0*/  BSSY B0, `(.L_x_297) ;  /* 0x00000d0000007945 */ /* 0x000fe20003800000 */
[----:B------:R-:W-:Y:S01]  /*f2c0*/  UMOV UR7, 0xffffffff ;  /* 0xffffffff00077882 */ /* 0x000fe20000000000 */
[----:B------:R-:W-:Y:S01]  /*f2d0*/  ULDC UR5, c[0x0][0x600] ;  /* 0x0001800000057ab9 */ /* 0x000fe20000000800 */
[----:B------:R-:W-:Y:S01]  /*f2e0*/  UMOV UR9, 0x1 ;  /* 0x0000000100097882 */ /* 0x000fe20000000000 */
[----:B------:R-:W-:Y:S01]  /*f2f0*/  USHF.L.U32 UR7, UR7, UR6, URZ ;  /* 0x0000000607077299 */ /* 0x000fe2000800063f */
[----:B------:R-:W-:Y:S01]  /*f300*/  IMAD.MOV.U32 R9, RZ, RZ, 0x1 ;  /* 0x00000001ff097424 */ /* 0x000fe200078e00ff */
[----:B------:R-:W-:Y:S01]  /*f310*/  UIADD3 UR4, UR5, -0x1, URZ ;  /* 0xffffffff05047890 */ /* 0x000fe2000fffe03f */
[----:B------:R-:W-:Y:S01]  /*f320*/  IMAD.MOV.U32 R0, RZ, RZ, 0x1 ;  /* 0x00000001ff007424 */ /* 0x000fe200078e00ff */
[----:B------:R-:W-:Y:S01]  /*f330*/  USHF.R.S32.HI UR11, URZ, 0x1f, UR10 ;  /* 0x0000001f3f0b7899 */ /* 0x000fe2000801140a */
[----:B------:R-:W-:Y:S01]  /*f340*/  IMAD.MOV.U32 R8, RZ, RZ, RZ ;  /* 0x000000ffff087224 */ /* 0x000fe200078e00ff */
[----:B------:R-:W-:Y:S01]  /*f350*/  ULDC UR8, c[0x0][0xc] ;  /* 0x0000030000087ab9 */ /* 0x000fe20000000800 */
[----:B------:R-:W-:-:S02]  /*f360*/  USHF.L.U32 UR5, UR9, UR6, URZ ;  /* 0x0000000609057299 */ /* 0x000fc4000800063f */
[----:B------:R-:W-:Y:S01]  /*f370*/  ULEA.HI UR11, UR11, UR10, URZ, 0x7 ;  /* 0x0000000a0b0b7291 */ /* 0x000fe2000f8f383f */
[----:B------:R-:W-:Y:S01]  /*f380*/  ULDC UR9, c[0x0][0x10] ;  /* 0x0000040000097ab9 */ /* 0x000fe20000000800 */
[----:B------:R-:W-:Y:S02]  /*f390*/  ULOP3.LUT UR6, URZ, UR7, URZ, 0x33, !UPT ;  /* 0x000000073f067292 */ /* 0x000fe4000f8e333f */
[----:B------:R-:W-:Y:S01]  /*f3a0*/  UIMAD.WIDE.U32 UR8, UR8, UR9, URZ ;  /* 0x00000009080872a5 */ /* 0x000fe2000f8e003f */
[----:B------:R-:W-:Y:S01]  /*f3b0*/  ULDC UR7, c[0x0][0x14] ;  /* 0x0000050000077ab9 */ /* 0x000fe20000000800 */
[----:B------:R-:W-:Y:S02]  /*f3c0*/  USHF.R.S32.HI UR20, URZ, 0x7, UR11 ;  /* 0x000000073f147899 */ /* 0x000fe4000801140b */
[----:B------:R-:W-:Y:S02]  /*f3d0*/  UIMAD.WIDE.U32 UR22, UR8, UR7, URZ ;  /* 0x00000007081672a5 */ /* 0x000fe4000f8e003f */
[----:B------:R-:W-:-:S02]  /*f3e0*/  UIMAD UR18, UR9, UR7, URZ ;  /* 0x00000007091272a4 */ /* 0x000fc4000f8e023f */
[----:B------:R-:W-:Y:S01]  /*f3f0*/  ULOP3.LUT UR26, UR13, 0x2, URZ, 0xfc, !UPT ;  /* 0x000000020d1a7892 */ /* 0x000fe2000f8efc3f */
[C---:B0-----:R-:W-:Y:S01]  /*f400*/  LOP3.LUT P3, RZ, R2.reuse, 0x7f, RZ, 0xc0, !PT ;  /* 0x0000007f02ff7812 */ /* 0x041fe2000786c0ff */
[----:B------:R-:W-:Y:S01]  /*f410*/  UIADD3 UR18, UR23, UR18, URZ ;  /* 0x0000001217127290 */ /* 0x000fe2000fffe03f */
[----:B------:R-:W-:Y:S01]  /*f420*/  LOP3.LUT P0, RZ, R2, 0x1f, RZ, 0xc0, !PT ;  /* 0x0000001f02ff7812 */ /* 0x000fe2000780c0ff */
[----:B------:R-:W-:Y:S01]  /*f430*/  UIADD3 UR27, UR20, 0x1, URZ ;  /* 0x00000001141b7890 */ /* 0x000fe2000fffe03f */
[----:B------:R-:W-:Y:S02]  /*f440*/  ULDC.64 UR24, c[0x0][0x198] ;  /* 0x0000660000187ab9 */ /* 0x000fe40000000a00 */
[----:B------:R-:W-:-:S13]  /*f450*/  PLOP3.LUT P0, PT, P0, P3, PT, 0x8a, 0x0 ;  /* 0x000000000000781c */ /* 0x000fda0000707172 */
.L_x_309:
[----:B------:R-:W-:-:S03]  /*f460*/  UMOV UR7, 0xffffffff ;  /* 0xffffffff00077882 */ /* 0x000fc60000000000 */
[----:B------:R-:W-:Y:S05]  /*f470*/  BRA.DIV UR7, `(.L_x_298) ;  /* 0x0000000e07847947 */ /* 0x000fea000b800000 */
[----:B------:R-:W-:-:S13]  /*f480*/  ELECT P1, URZ, PT ;  /* 0x00000000003f782f */ /* 0x000fda0003820000 */
.L_x_318:
[----:B------:R-:W0:Y:S01]  /*f490*/  LDC R2, c[0x0][0x28c] ;  /* 0x0000a300ff027b82 */ /* 0x000e220000000800 */
[----:B------:R-:W-:Y:S01]  /*f4a0*/  BSSY B1, `(.L_x_299) ;  /* 0x0000038000017945 */ /* 0x000fe20003800000 */
[----:B0-----:R-:W-:-:S13]  /*f4b0*/  ISETP.LT.OR P1, PT, R2, 0x1, !P1 ;  /* 0x000000010200780c */ /* 0x001fda0004f21670 */
[----:B------:R-:W-:Y:S05]  /*f4c0*/  @P1 BRA `(.L_x_300) ;  /* 0x0000000000d41947 */ /* 0x000fea0003800000 */
[----:B------:R-:W-:Y:S02]  /*f4d0*/  IMAD.SHL.U32 R6, R6, 0x80, RZ ;  /* 0x0000008006067824 */ /* 0x000fe400078e00ff */
[----:B------:R-:W-:Y:S02]  /*f4e0*/  IMAD.SHL.U32 R7, R5, 0x100, RZ ;  /* 0x0000010005077824 */ /* 0x000fe400078e00ff */
[----:B------:R-:W-:Y:S02]  /*f4f0*/  IMAD.MOV.U32 R12, RZ, RZ, RZ ;  /* 0x000000ffff0c7224 */ /* 0x000fe400078e00ff */
[----:B------:R-:W-:Y:S02]  /*f500*/  IMAD.U32 R14, RZ, RZ, UR27 ;  /* 0x0000001bff0e7e24 */ /* 0x000fe4000f8e00ff */
[----:B------:R-:W-:Y:S02]  /*f510*/  IMAD.MOV.U32 R2, RZ, RZ, R0 ;  /* 0x000000ffff027224 */ /* 0x000fe400078e0000 */
[----:B------:R-:W-:-:S07]  /*f520*/  IMAD.MOV.U32 R3, RZ, RZ, R8 ;  /* 0x000000ffff037224 */ /* 0x000fce00078e0008 */
.L_x_304:
[----:B------:R-:W0:Y:S01]  /*f530*/  S2R R5, SR_CgaCtaId ;  /* 0x0000000000057919 */ /* 0x000e220000008800 */
[----:B------:R-:W-:-:S04]  /*f540*/  MOV R4, 0x400 ;  /* 0x0000040000047802 */ /* 0x000fc80000000f00 */
[----:B0-----:R-:W-:Y:S02]  /*f550*/  LEA R10, R5, R4, 0x18 ;  /* 0x00000004050a7211 */ /* 0x001fe400078ec0ff */
[----:B------:R-:W-:Y:S01]  /*f560*/  SHF.L.U32 R4, R2, 0x1f, RZ ;  /* 0x0000001f02047819 */ /* 0x000fe200000006ff */
[----:B------:R-:W0:Y:S02]  /*f570*/  @!P3 LDC R5, c[0x0][0x500] ;  /* 0x00014000ff05bb82 */ /* 0x000e240000000800 */
[----:B------:R-:W-:-:S04]  /*f580*/  IMAD R13, R3, 0x8, R10 ;  /* 0x00000008030d7824 */ /* 0x000fc800078e020a */
[----:B------:R-:W1:Y:S02]  /*f590*/  SYNCS.PHASECHK.TRANS64.TRYWAIT P1, [R13+URZ+0x10], R4 ;  /* 0x000010040d0075a7 */ /* 0x000e64000802017f */
[----:B-1----:R-:W-:Y:S05]  /*f5a0*/  @!P1 BRA `(.L_x_301) ;  /* 0x0000000c00589947 */ /* 0x002fea0003800000 */
.L_x_319:
[----:B------:R-:W-:Y:S01]  /*f5b0*/  UPRMT UR7, UR26, 0x9910, URZ ;  /* 0x000099101a077896 */ /* 0x000fe2000800003f */
[----:B0-----:R0:W-:Y:S03]  /*f5c0*/  @!P3 SYNCS.ARRIVE.TRANS64 RZ, [R13+URZ], R5 ;  /* 0x000000050dffb9a7 */ /* 0x0011e6000800003f */
[----:B------:R-:W-:-:S06]  /*f5d0*/  UISETP.NE.AND UP0, UPT, UR7, 0x2, UPT ;  /* 0x000000020700788c */ /* 0x000fcc000bf05270 */
[----:B------:R-:W-:-:S13]  /*f5e0*/  PLOP3.LUT P1, PT, PT, PT, UP0, 0x80, 0x0 ;  /* 0x000000000000781c */ /* 0x000fda0003f2f008 */
[----:B0-----:R-:W-:Y:S05]  /*f5f0*/  @P1 BRA `(.L_x_302) ;  /* 0x0000000000041947 */ /* 0x001fea0003800000 */
[----:B------:R-:W-:Y:S01]  /*f600*/  BPT.TRAP 0x1 ;  /* 0x000000040000795c */ /* 0x000fe20000300000 */
.L_x_302:
[----:B------:R-:W-:Y:S05]  /*f610*/  @P0 BRA `(.L_x_303) ;  /* 0x0000000000040947 */ /* 0x000fea0003800000 */
[----:B------:R-:W-:Y:S01]  /*f620*/  BPT.TRAP 0x1 ;  /* 0x000000040000795c */ /* 0x000fe20000300000 */
.L_x_303:
[--C-:B-1----:R-:W-:Y:S01]  /*f630*/  IMAD R4, R3, 0x8000, R10.reuse ;  /* 0x0000800003047824 */ /* 0x102fe200078e020a */
[----:B------:R-:W-:Y:S01]  /*f640*/  R2UR UR9, R13 ;  /* 0x000000000d0972ca */ /* 0x000fe200000e0000 */
[----:B------:R-:W-:Y:S01]  /*f650*/  IMAD R10, R3, 0x4000, R10 ;  /* 0x00004000030a7824 */ /* 0x000fe200078e020a */
[----:B------:R-:W-:Y:S01]  /*f660*/  UIADD3 UR14, UP0, UR24, 0xf0, URZ ;  /* 0x000000f0180e7890 */ /* 0x000fe2000ff1e03f */
[----:B------:R-:W-:Y:S01]  /*f670*/  VIADD R14, R14, 0xffffffff ;  /* 0xffffffff0e0e7836 */ /* 0x000fe20000000000 */
[----:B------:R-:W-:Y:S01]  /*f680*/  R2UR UR7, R4 ;  /* 0x00000000040772ca */ /* 0x000fe200000e0000 */
[----:B------:R-:W-:Y:S01]  /*f690*/  UIADD3 UR28, UP1, UR24, 0x1f0, URZ ;  /* 0x000001f0181c7890 */ /* 0x000fe2000ff3e03f */
[----:B------:R-:W-:Y:S01]  /*f6a0*/  R2UR UR8, R10 ;  /* 0x000000000a0872ca */ /* 0x000fe200000e0000 */
[----:B------:R-:W-:Y:S01]  /*f6b0*/  UIADD3.X UR15, URZ, UR25, URZ, UP0, !UPT ;  /* 0x000000193f0f7290 */ /* 0x000fe200087fe43f */
[----:B------:R-:W-:Y:S01]  /*f6c0*/  R2UR UR11, R7 ;  /* 0x00000000070b72ca */ /* 0x000fe200000e0000 */
[----:B------:R-:W-:Y:S01]  /*f6d0*/  VIADD R3, R3, 0x1 ;  /* 0x0000000103037836 */ /* 0x000fe20000000000 */
[----:B------:R-:W-:Y:S01]  /*f6e0*/  R2UR UR10, R12 ;  /* 0x000000000c0a72ca */ /* 0x000fe200000e0000 */
[----:B------:R-:W-:Y:S01]  /*f6f0*/  UIADD3.X UR29, URZ, UR25, URZ, UP1, !UPT ;  /* 0x000000193f1d7290 */ /* 0x000fe20008ffe43f */
[----:B------:R-:W-:Y:S01]  /*f700*/  R2UR UR12, R11 ;  /* 0x000000000b0c72ca */ /* 0x000fe200000e0000 */
[----:B------:R-:W-:Y:S01]  /*f710*/  UMOV UR16, 0x0 ;  /* 0x0000000000107882 */ /* 0x000fe20000000000 */
[----:B------:R-:W-:Y:S01]  /*f720*/  R2UR UR21, R6 ;  /* 0x00000000061572ca */ /* 0x000fe200000e0000 */
[----:B------:R-:W-:Y:S01]  /*f730*/  UMOV UR17, 0x10000000 ;  /* 0x1000000000117882 */ /* 0x000fe20000000000 */
[----:B------:R-:W-:Y:S01]  /*f740*/  ISETP.GT.AND P2, PT, R14, 0x1, PT ;  /* 0x000000010e00780c */ /* 0x000fe20003f44270 */
[----:B------:R-:W-:Y:S01]  /*f750*/  UIADD3 UR7, UR7, 0x100, URZ ;  /* 0x0000010007077890 */ /* 0x000fe2000fffe03f */
[----:B------:R-:W-:Y:S01]  /*f760*/  ISETP.NE.AND P1, PT, R3, 0x2, PT ;  /* 0x000000020300780c */ /* 0x000fe20003f25270 */
[----:B------:R-:W-:Y:S01]  /*f770*/  UIADD3 UR19, UR8, 0x10100, URZ ;  /* 0x0001010008137890 */ /* 0x000fe2000fffe03f */
[----:B------:R-:W-:-:S02]  /*f780*/  VIADD R12, R12, 0x80 ;  /* 0x000000800c0c7836 */ /* 0x000fc40000000000 */
[----:B------:R-:W-:Y:S02]  /*f790*/  SEL R5, RZ, 0x1, P1 ;  /* 0x00000001ff057807 */ /* 0x000fe40000800000 */
[----:B------:R-:W-:Y:S01]  /*f7a0*/  UMOV UR8, UR7 ;  /* 0x0000000700087c82 */ /* 0x000fe20008000000 */
[----:B------:R-:W-:Y:S01]  /*f7b0*/  SEL R3, R3, RZ, P1 ;  /* 0x000000ff03037207 */ /* 0x000fe20000800000 */
[----:B------:R0:W-:Y:S01]  /*f7c0*/  UTMALDG.3D [UR8], [UR14], desc[UR16] ;  /* 0x000010080e0075b4 */ /* 0x0001e20008011000 */
[----:B------:R-:W-:Y:S01]  /*f7d0*/  LOP3.LUT R2, R2, R5, RZ, 0x3c, !PT ;  /* 0x0000000502027212 */ /* 0x000fe200078e3cff */
[----:B0-----:R-:W-:Y:S01]  /*f7e0*/  UMOV UR8, UR19 ;  /* 0x0000001300087c82 */ /* 0x001fe20008000000 */
[----:B------:R-:W-:Y:S02]  /*f7f0*/  UMOV UR11, UR21 ;  /* 0x00000015000b7c82 */ /* 0x000fe40008000000 */
[----:B------:R0:W-:Y:S02]  /*f800*/  UTMALDG.3D [UR8], [UR28], desc[UR16] ;  /* 0x000010081c0075b4 */ /* 0x0001e40008011000 */
[----:B0-----:R-:W-:Y:S05]  /*f810*/  @P2 BRA `(.L_x_304) ;  /* 0xfffffffc00442947 */ /* 0x001fea000383ffff */
.L_x_300:
[----:B------:R-:W-:Y:S05]  /*f820*/  BSYNC B1 ;  /* 0x0000000000017941 */ /* 0x000fea0003800000 */
.L_x_299:
[----:B------:R-:W2:Y:S01]  /*f830*/  LDL.LU R15, [R1+0x70] ;  /* 0x00007000010f7983 */ /* 0x000ea20000300800 */
[----:B------:R-:W-:Y:S01]  /*f840*/  LOP3.LUT P5, RZ, R9, 0xff, RZ, 0xc0, !PT ;  /* 0x000000ff09ff7812 */ /* 0x000fe200078ac0ff */
[----:B------:R-:W-:Y:S01]  /*f850*/  VIADD R8, R8, UR20 ;  /* 0x0000001408087c36 */ /* 0x000fe20008000000 */
[----:B------:R-:W-:Y:S01]  /*f860*/  ULDC.64 UR8, c[0x0][0x650] ;  /* 0x0001940000087ab9 */ /* 0x000fe20000000a00 */
[----:B------:R-:W3:Y:S01]  /*f870*/  LDL.LU R13, [R1+0x74] ;  /* 0x00007400010d7983 */ /* 0x000ee20000300800 */
[----:B------:R-:W-:Y:S01]  /*f880*/  IMAD.U32 R5, RZ, RZ, UR20 ;  /* 0x00000014ff057e24 */ /* 0x000fe2000f8e00ff */
[----:B------:R-:W-:Y:S01]  /*f890*/  BSSY B1, `(.L_x_305) ;  /* 0x000006f000017945 */ /* 0x000fe20003800000 */
[----:B------:R-:W-:Y:S01]  /*f8a0*/  ISETP.GT.U32.AND P1, PT, R8, 0x1, PT ;  /* 0x000000010800780c */ /* 0x000fe20003f24070 */
[----:B------:R-:W-:Y:S01]  /*f8b0*/  IMAD.MOV.U32 R6, RZ, RZ, -0x1 ;  /* 0xffffffffff067424 */ /* 0x000fe200078e00ff */
[----:B------:R-:W-:Y:S01]  /*f8c0*/  SHF.R.U32.HI R2, RZ, 0x1, R8 ;  /* 0x00000001ff027819 */ /* 0x000fe20000011608 */
[----:B------:R-:W-:Y:S01]  /*f8d0*/  IMAD.MOV.U32 R11, RZ, RZ, -0x1 ;  /* 0xffffffffff0b7424 */ /* 0x000fe200078e00ff */
[----:B------:R-:W-:Y:S01]  /*f8e0*/  ISETP.LT.U32.AND P1, PT, R5, 0x2, P1 ;  /* 0x000000020500780c */ /* 0x000fe20000f21070 */
[----:B------:R-:W-:Y:S01]  /*f8f0*/  IMAD.MOV.U32 R5, RZ, RZ, -0x1 ;  /* 0xffffffffff057424 */ /* 0x000fe200078e00ff */
[----:B------:R-:W-:Y:S01]  /*f900*/  LOP3.LUT R2, R2, 0x1, RZ, 0xc0, !PT ;  /* 0x0000000102027812 */ /* 0x000fe200078ec0ff */
[----:B------:R-:W0:Y:S01]  /*f910*/  @P5 S2R R4, SR_CgaCtaId ;  /* 0x0000000000045919 */ /* 0x000e220000008800 */
[----:B------:R-:W-:-:S02]  /*f920*/  @P5 MOV R3, 0x400 ;  /* 0x0000040000035802 */ /* 0x000fc40000000f00 */
[----:B------:R-:W-:Y:S01]  /*f930*/  ISETP.NE.U32.AND P2, PT, R2, 0x1, PT ;  /* 0x000000010200780c */ /* 0x000fe20003f45070 */
[----:B------:R-:W-:Y:S01]  /*f940*/  IMAD.U32 R2, RZ, RZ, UR20 ;  /* 0x00000014ff027e24 */ /* 0x000fe2000f8e00ff */
[----:B------:R-:W-:Y:S02]  /*f950*/  LOP3.LUT R8, R8, 0x1, RZ, 0xc0, !PT ;  /* 0x0000000108087812 */ /* 0x000fe400078ec0ff */
[----:B------:R-:W-:Y:S02]  /*f960*/  PRMT R9, RZ, 0x7610, R9 ;  /* 0x00007610ff097816 */ /* 0x000fe40000000009 */
[----:B------:R-:W-:-:S04]  /*f970*/  ISETP.GT.U32.AND P2, PT, R2, 0x1, !P2 ;  /* 0x000000010200780c */ /* 0x000fc80005744070 */
[----:B------:R-:W-:Y:S02]  /*f980*/  SEL R2, RZ, 0x1, !P2 ;  /* 0x00000001ff027807 */ /* 0x000fe40005000000 */
[----:B0-----:R-:W-:-:S04]  /*f990*/  @P5 LEA R3, R4, R3, 0x18 ;  /* 0x0000000304035211 */ /* 0x001fc800078ec0ff */
[----:B------:R0:W-:Y:S02]  /*f9a0*/  @P5 SYNCS.ARRIVE.TRANS64.A1T0 RZ, [R3+URZ+0x38], RZ ;  /* 0x000038ff03ff59a7 */ /* 0x0001e4000810003f */
[----:B0-----:R-:W-:-:S04]  /*f9b0*/  SEL R3, RZ, 0x1, !P1 ;  /* 0x00000001ff037807 */ /* 0x001fc80004800000 */
[----:B------:R-:W-:Y:S02]  /*f9c0*/  LOP3.LUT R0, R2, R0, R3, 0x96, !PT ;  /* 0x0000000002007212 */ /* 0x000fe400078e9603 */
[----:B------:R-:W-:Y:S02]  /*f9d0*/  PRMT R2, RZ, 0x7610, R2 ;  /* 0x00007610ff027816 */ /* 0x000fe40000000002 */
[----:B---3--:R-:W-:-:S04]  /*f9e0*/  IADD3 R13, P5, R13, UR22, RZ ;  /* 0x000000160d0d7c10 */ /* 0x008fc8000ffbe0ff */
[----:B--2---:R-:W-:Y:S01]  /*f9f0*/  IADD3.X R15, R15, UR18, RZ, P5, !PT ;  /* 0x000000120f0f7c10 */ /* 0x004fe2000affe4ff */
[----:B------:R0:W-:Y:S01]  /*fa00*/  STL [R1+0x74], R13 ;  /* 0x0000740d01007387 */ /* 0x0001e20000100800 */
[----:B------:R-:W-:-:S03]  /*fa10*/  ISETP.GE.U32.AND P5, PT, R13, UR8, PT ;  /* 0x000000080d007c0c */ /* 0x000fc6000bfa6070 */
[----:B------:R0:W-:Y:S01]  /*fa20*/  STL [R1+0x70], R15 ;  /* 0x0000700f01007387 */ /* 0x0001e20000100800 */
[----:B------:R-:W-:-:S13]  /*fa30*/  ISETP.GE.U32.AND.EX P1, PT, R15, UR9, PT, P5 ;  /* 0x000000090f007c0c */ /* 0x000fda000bf26150 */
[----:B0-----:R-:W-:Y:S05]  /*fa40*/  @P1 BRA `(.L_x_306) ;  /* 0x00000004004c1947 */ /* 0x001fea0003800000 */
[----:B------:R-:W-:Y:S01]  /*fa50*/  ULDC.64 UR8, c[0x0][0x628] ;  /* 0x00018a0000087ab9 */ /* 0x000fe20000000a00 */
[----:B------:R-:W0:Y:S01]  /*fa60*/  S2R R12, SR_CTAID.X ;  /* 0x00000000000c7919 */ /* 0x000e220000002500 */
[----:B------:R-:W-:Y:S01]  /*fa70*/  ISETP.NE.U32.AND P1, PT, RZ, UR8, PT ;  /* 0x00000008ff007c0c */ /* 0x000fe2000bf25070 */
[----:B------:R-:W-:Y:S01]  /*fa80*/  ULDC UR10, c[0x0][0x630] ;  /* 0x00018c00000a7ab9 */ /* 0x000fe20000000800 */
[----:B------:R-:W-:Y:S01]  /*fa90*/  IMAD.MOV.U32 R2, RZ, RZ, R13 ;  /* 0x000000ffff027224 */ /* 0x000fe200078e000d */
[----:B------:R-:W1:Y:S01]  /*faa0*/  S2R R10, SR_CTAID.Y ;  /* 0x00000000000a7919 */ /* 0x000e620000002600 */
[----:B------:R-:W-:Y:S01]  /*fab0*/  ISETP.NE.AND.EX P1, PT, RZ, UR9, PT, P1 ;  /* 0x00000009ff007c0c */ /* 0x000fe2000bf25310 */
[----:B------:R-:W-:-:S12]  /*fac0*/  IMAD.MOV.U32 R3, RZ, RZ, R15 ;  /* 0x000000ffff037224 */ /* 0x000fd800078e000f */
[----:B------:R-:W-:Y:S05]  /*fad0*/  @!P1 BRA `(.L_x_307) ;  /* 0x0000000000289947 */ /* 0x000fea0003800000 */
[----:B------:R-:W-:Y:S02]  /*fae0*/  ULDC UR7, c[0x0][0x634] ;  /* 0x00018d0000077ab9 */ /* 0x000fe40000000800 */
[----:B------:R-:W-:-:S05]  /*faf0*/  IADD3 R7, P1, R13, UR7, RZ ;  /* 0x000000070d077c10 */ /* 0x000fca000ff3e0ff */
[----:B------:R-:W-:-:S04]  /*fb00*/  IMAD.X R11, RZ, RZ, R15, P1 ;  /* 0x000000ffff0b7224 */ /* 0x000fc800008e060f */
[----:B------:R-:W-:-:S04]  /*fb10*/  IMAD.WIDE.U32 R4, R11, UR8, RZ ;  /* 0x000000080b047c25 */ /* 0x000fc8000f8e00ff */
[----:B------:R-:W-:-:S04]  /*fb20*/  IMAD.WIDE.U32 R4, P1, R7, UR9, R4 ;  /* 0x0000000907047c25 */ /* 0x000fc8000f820004 */
[----:B------:R-:W-:-:S04]  /*fb30*/  IMAD.WIDE.U32 R6, R7, UR8, RZ ;  /* 0x0000000807067c25 */ /* 0x000fc8000f8e00ff */
[----:B------:R-:W-:Y:S01]  /*fb40*/  IMAD.X R3, RZ, RZ, RZ, P1 ;  /* 0x000000ffff037224 */ /* 0x000fe200008e06ff */
[----:B------:R-:W-:Y:S01]  /*fb50*/  IADD3 RZ, P1, R7, R4, RZ ;  /* 0x0000000407ff7210 */ /* 0x000fe20007f3e0ff */
[----:B------:R-:W-:-:S04]  /*fb60*/  IMAD.MOV.U32 R2, RZ, RZ, R5 ;  /* 0x000000ffff027224 */ /* 0x000fc800078e0005 */
[----:B------:R-:W-:-:S08]  /*fb70*/  IMAD.WIDE.U32.X R2, R11, UR9, R2, P1 ;  /* 0x000000090b027c25 */ /* 0x000fd000088e0402 */
.L_x_307:
[--C-:B------:R-:W-:Y:S01]  /*fb80*/  SHF.R.U64 R11, R2, UR10, R3.reuse ;  /* 0x0000000a020b7c19 */ /* 0x100fe20008001203 */
[----:B------:R-:W-:Y:S01]  /*fb90*/  ULDC.64 UR8, c[0x0][0x620] ;  /* 0x0001880000087ab9 */ /* 0x000fe20000000a00 */
[----:B------:R-:W-:Y:S01]  /*fba0*/  SHF.R.U32.HI R2, RZ, UR10, R3 ;  /* 0x0000000aff027c19 */ /* 0x000fe20008011603 */
[----:B------:R-:W-:Y:S01]  /*fbb0*/  IMAD.MOV.U32 R3, RZ, RZ, R15 ;  /* 0x000000ffff037224 */ /* 0x000fe200078e000f */
[----:B------:R-:W-:Y:S01]  /*fbc0*/  IADD3 R5, P1, RZ, -R11, RZ ;  /* 0x8000000bff057210 */ /* 0x000fe20007f3e0ff */
[----:B------:R-:W-:Y:S01]  /*fbd0*/  ULDC UR7, c[0x0][0x150] ;  /* 0x0000540000077ab9 */ /* 0x000fe20000000800 */
[----:B0-----:R-:W-:Y:S01]  /*fbe0*/  I2FP.F32.U32 R6, R12 ;  /* 0x0000000c00067245 */ /* 0x001fe20000201000 */
[----:B------:R-:W0:Y:S01]  /*fbf0*/  LDC R7, c[0x0][0x144] ;  /* 0x00005100ff077b82 */ /* 0x000e220000000800 */
[----:B------:R-:W-:Y:S01]  /*fc00*/  ULDC.64 UR10, c[0x0][0x640] ;  /* 0x00019000000a7ab9 */ /* 0x000fe20000000a00 */
[----:B------:R-:W-:Y:S01]  /*fc10*/  IMAD.X R2, RZ, RZ, ~R2, P1 ;  /* 0x000000ffff027224 */ /* 0x000fe200008e0e02 */
[----:B------:R-:W-:Y:S01]  /*fc20*/  ISETP.NE.U32.AND P1, PT, RZ, UR10, PT ;  /* 0x0000000aff007c0c */ /* 0x000fe2000bf25070 */
[----:B------:R-:W-:Y:S01]  /*fc30*/  FMUL R6, R6, UR7 ;  /* 0x0000000706067c20 */ /* 0x000fe20008400000 */
[----:B------:R-:W-:Y:S01]  /*fc40*/  ULDC UR7, c[0x0][0x618] ;  /* 0x0001860000077ab9 */ /* 0x000fe20000000800 */
[----:B------:R-:W-:Y:S01]  /*fc50*/  IMAD R4, R2, UR8, RZ ;  /* 0x0000000802047c24 */ /* 0x000fe2000f8e02ff */
[----:B------:R-:W-:Y:S01]  /*fc60*/  ISETP.NE.AND.EX P1, PT, RZ, UR11, PT, P1 ;  /* 0x0000000bff007c0c */ /* 0x000fe2000bf25310 */
[----:B------:R-:W-:Y:S01]  /*fc70*/  IMAD.MOV.U32 R2, RZ, RZ, R13 ;  /* 0x000000ffff027224 */ /* 0x000fe200078e000d */
[----:B------:R-:W2:Y:S01]  /*fc80*/  LDC R15, c[0x0][0x148] ;  /* 0x00005200ff0f7b82 */ /* 0x000ea20000000800 */
[----:B------:R-:W3:Y:S02]  /*fc90*/  F2I.U32.TRUNC.NTZ R6, R6 ;  /* 0x0000000600067305 */ /* 0x000ee4000020f000 */
[----:B------:R-:W-:Y:S01]  /*fca0*/  IMAD.WIDE.U32 R2, R5, UR8, R2 ;  /* 0x0000000805027c25 */ /* 0x000fe2000f8e0002 */
[----:B------:R-:W-:-:S03]  /*fcb0*/  ULDC UR8, c[0x0][0x154] ;  /* 0x0000550000087ab9 */ /* 0x000fc60000000800 */
[----:B------:R-:W-:Y:S01]  /*fcc0*/  IMAD R5, R5, UR9, R4 ;  /* 0x0000000905057c24 */ /* 0x000fe2000f8e0204 */
[----:B------:R-:W-:-:S03]  /*fcd0*/  ULDC UR9, c[0x0][0x608] ;  /* 0x0001820000097ab9 */ /* 0x000fc60000000800 */
[----:B------:R-:W-:-:S05]  /*fce0*/  IMAD.IADD R3, R3, 0x1, R5 ;  /* 0x0000000103037824 */ /* 0x000fca00078e0205 */
[----:B------:R-:W-:Y:S01]  /*fcf0*/  SHF.R.U64 R13, R2, UR7, R3 ;  /* 0x00000007020d7c19 */ /* 0x000fe20008001203 */
[----:B---3--:R-:W-:Y:S01]  /*fd00*/  IMAD.MOV R6, RZ, RZ, -R6 ;  /* 0x000000ffff067224 */ /* 0x008fe200078e0a06 */
[----:B-1----:R-:W-:-:S03]  /*fd10*/  I2FP.F32.U32 R2, R10 ;  /* 0x0000000a00027245 */ /* 0x002fc60000201000 */
[----:B0-----:R-:W-:Y:S02]  /*fd20*/  IMAD R19, R7, R6, R12 ;  /* 0x0000000607137224 */ /* 0x001fe400078e020c */
[----:B------:R-:W-:Y:S01]  /*fd30*/  FMUL R4, R2, UR8 ;  /* 0x0000000802047c20 */ /* 0x000fe20008400000 */
[----:B------:R-:W-:Y:S01]  /*fd40*/  SHF.R.U32.HI R2, RZ, UR7, R3 ;  /* 0x00000007ff027c19 */ /* 0x000fe20008011603 */
[----:B------:R-:W-:Y:S02]  /*fd50*/  ULDC UR7, c[0x0][0x658] ;  /* 0x0001960000077ab9 */ /* 0x000fe40000000800 */
[----:B------:R0:W1:Y:S01]  /*fd60*/  F2I.U32.TRUNC.NTZ R18, R4 ;  /* 0x0000000400127305 */ /* 0x000062000020f000 */
[--C-:B------:R-:W-:Y:S02]  /*fd70*/  SHF.R.U64 R16, R13, UR9, R2.reuse ;  /* 0x000000090d107c19 */ /* 0x100fe40008001202 */
[----:B------:R-:W-:-:S04]  /*fd80*/  SHF.R.U32.HI R3, RZ, UR9, R2 ;  /* 0x00000009ff037c19 */ /* 0x000fc80008011602 */
[--C-:B------:R-:W-:Y:S02]  /*fd90*/  SHF.R.U64 R14, R16, UR7, R3.reuse ;  /* 0x00000007100e7c19 */ /* 0x100fe40008001203 */
[----:B------:R-:W-:-:S03]  /*fda0*/  SHF.R.U32.HI R3, RZ, UR7, R3 ;  /* 0x00000007ff037c19 */ /* 0x000fc60008011603 */
[----:B------:R-:W-:Y:S01]  /*fdb0*/  IMAD.MOV.U32 R2, RZ, RZ, R14 ;  /* 0x000000ffff027224 */ /* 0x000fe200078e000e */
[----:B0-2---:R-:W-:Y:S06]  /*fdc0*/  @!P1 BRA `(.L_x_308) ;  /* 0x0000000000289947 */ /* 0x005fec0003800000 */
        /* <DEDUP_REMOVED lines=10> */
.L_x_308:
[----:B------:R-:W-:Y:S01]  /*fe70*/  ULDC UR7, c[0x0][0x648] ;  /* 0x0001920000077ab9 */ /* 0x000fe20000000800 */
[----:B-1----:R-:W-:Y:S01]  /*fe80*/  IMAD.MOV R18, RZ, RZ, -R18 ;  /* 0x000000ffff127224 */ /* 0x002fe200078e0a12 */
[----:B------:R-:W-:Y:S01]  /*fe90*/  SHF.R.U64 R3, R2, UR7, R3 ;  /* 0x0000000702037c19 */ /* 0x000fe20008001203 */
[----:B------:R-:W-:Y:S01]  /*fea0*/  ULDC UR7, c[0x0][0x638] ;  /* 0x00018e0000077ab9 */ /* 0x000fe20000000800 */
[----:B------:R-:W-:Y:S01]  /*feb0*/  LOP3.LUT R2, R16, UR6, RZ, 0xc0, !PT ;  /* 0x0000000610027c12 */ /* 0x000fe2000f8ec0ff */
[----:B------:R-:W-:Y:S01]  /*fec0*/  @P4 IMAD R19, R15, R18, R10 ;  /* 0x000000120f134224 */ /* 0x000fe200078e020a */
[----:B------:R-:W-:Y:S01]  /*fed0*/  LOP3.LUT R13, R13, UR4, RZ, 0xc0, !PT ;  /* 0x000000040d0d7c12 */ /* 0x000fe2000f8ec0ff */
[----:B------:R-:W-:Y:S01]  /*fee0*/  IMAD.MOV R5, RZ, RZ, -R3 ;  /* 0x000000ffff057224 */ /* 0x000fe200078e0a03 */
[----:B------:R-:W-:Y:S01]  /*fef0*/  ULDC UR8, c[0x0][0x610] ;  /* 0x0001840000087ab9 */ /* 0x000fe20000000800 */
[----:B------:R-:W-:Y:S02]  /*ff00*/  IMAD R2, R3, UR5, R2 ;  /* 0x0000000503027c24 */ /* 0x000fe4000f8e0202 */
[----:B------:R-:W-:Y:S01]  /*ff10*/  IMAD R14, R5, UR7, R14 ;  /* 0x00000007050e7c24 */ /* 0x000fe2000f8e020e */
[----:B------:R-:W-:Y:S01]  /*ff20*/  ULDC UR7, c[0x0][0x600] ;  /* 0x0001800000077ab9 */ /* 0x000fe20000000800 */
[----:B------:R-:W-:-:S02]  /*ff30*/  IMAD R5, R2, UR8, R19 ;  /* 0x0000000802057c24 */ /* 0x000fc4000f8e0213 */
[----:B------:R-:W-:Y:S02]  /*ff40*/  IMAD R14, R14, UR7, R13 ;  /* 0x000000070e0e7c24 */ /* 0x000fe4000f8e020d */
[----:B------:R-:W-:-:S03]  /*ff50*/  IMAD.MOV.U32 R2, RZ, RZ, 0x1 ;  /* 0x00000001ff027424 */ /* 0x000fc600078e00ff */
[----:B------:R-:W-:Y:S02]  /*ff60*/  SEL R6, R14, R5, !P4 ;  /* 0x000000050e067207 */ /* 0x000fe40006000000 */
[----:B------:R-:W-:-:S07]  /*ff70*/  SEL R5, R5, R14, !P4 ;  /* 0x0000000e05057207 */ /* 0x000fce0006000000 */
.L_x_306:
[----:B------:R-:W-:Y:S05]  /*ff80*/  BSYNC B1 ;  /* 0x0000000000017941 */ /* 0x000fea0003800000 */
.L_x_305:
[----:B------:R-:W-:-:S13]  /*ff90*/  LOP3.LUT P1, RZ, R2, 0xff, RZ, 0xc0, !PT ;  /* 0x000000ff02ff7812 */ /* 0x000fda000782c0ff */
[----:B------:R-:W-:Y:S05]  /*ffa0*/  @P1 BRA `(.L_x_309) ;  /* 0xfffffff4002c1947 */ /* 0x000fea000383ffff */
[----:B------:R-:W-:Y:S05]  /*ffb0*/  BSYNC B0 ;  /* 0x0000000000007941 */ /* 0x000fea0003800000 */
.L_x_297:
[----:B------:R-:W-:-:S03]  /*ffc0*/  UMOV UR7, 0xffffffff ;  /* 0xffffffff00077882 */ /* 0x000fc60000000000 */
[----:B------:R-:W-:Y:S05]  /*ffd0*/  BRA.DIV UR7, `(.L_x_310) ;  /* 0x0000000207e07947 */ /* 0x000fea000b800000 */
[----:B------:R-:W-:-:S13]  /*ffe0*/  ELECT P0, URZ, PT ;  /* 0x00000000003f782f */ /* 0x000fda0003800000 */
.L_x_322:
[----:B------:R-:W-:Y:S04]  /*fff0*/  BSSY B0, `(.L_x_311) ;  /* 0x000001a000007945 */ /* 0x000fe80003800000 */
[----:B------:R-:W-:Y:S05]  /*10000*/  @!P0 BRA `(.L_x_312) ;  /* 0x0000000000608947 */ /* 0x000fea0003800000 */
[----:B------:R-:W-:-:S04]  /*10010*/  ULOP3.LUT UR7, UR13, 0x2, URZ, 0xfc, !UPT ;  /* 0x000000020d077892 */ /* 0x000fc8000f8efc3f */
[----:B------:R-:W-:-:S06]  /*10020*/  UISETP.NE.AND UP0, UPT, UR7, 0x3, UPT ;  /* 0x000000030700788c */ /* 0x000fcc000bf05270 */
[----:B------:R-:W-:-:S13]  /*10030*/  PLOP3.LUT P0, PT, PT, PT, UP0, 0x80, 0x0 ;  /* 0x000000000000781c */ /* 0x000fda0003f0f008 */
[----:B------:R-:W-:Y:S05]  /*10040*/  @!P0 BRA `(.L_x_313) ;  /* 0x0000000000048947 */ /* 0x000fea0003800000 */
[----:B------:R-:W-:Y:S01]  /*10050*/  BPT.TRAP 0x1 ;  /* 0x000000040000795c */ /* 0x000fe20000300000 */
.L_x_313:
[----:B------:R-:W0:Y:S01]  /*10060*/  S2R R3, SR_CgaCtaId ;  /* 0x0000000000037919 */ /* 0x000e220000008800 */
[----:B------:R-:W-:-:S04]  /*10070*/  MOV R2, 0x400 ;  /* 0x0000040000027802 */ /* 0x000fc80000000f00 */
[----:B0-----:R-:W-:Y:S02]  /*10080*/  LEA R3, R3, R2, 0x18 ;  /* 0x0000000203037211 */ /* 0x001fe400078ec0ff */
[----:B------:R-:W-:-:S03]  /*10090*/  SHF.L.U32 R2, R0, 0x1f, RZ ;  /* 0x0000001f00027819 */ /* 0x000fc600000006ff */
[----:B------:R-:W-:-:S04]  /*100a0*/  VIADD R3, R3, 0x10 ;  /* 0x0000001003037836 */ /* 0x000fc80000000000 */
[C---:B------:R-:W-:Y:S02]  /*100b0*/  IMAD R7, R8.reuse, 0x8, R3 ;  /* 0x0000000808077824 */ /* 0x040fe400078e0203 */
[----:B------:R-:W-:Y:S02]  /*100c0*/  VIADD R8, R8, 0x1 ;  /* 0x0000000108087836 */ /* 0x000fe40000000000 */
[----:B------:R-:W0:Y:S03]  /*100d0*/  SYNCS.PHASECHK.TRANS64.TRYWAIT P0, [R7+URZ], R2 ;  /* 0x00000002070075a7 */ /* 0x000e26000800017f */
[----:B------:R-:W-:-:S04]  /*100e0*/  ISETP.NE.AND P1, PT, R8, 0x2, PT ;  /* 0x000000020800780c */ /* 0x000fc80003f25270 */
[----:B------:R-:W-:Y:S02]  /*100f0*/  SEL R5, RZ, 0x1, P1 ;  /* 0x00000001ff057807 */ /* 0x000fe40000800000 */
[----:B------:R-:W-:Y:S02]  /*10100*/  SEL R8, R8, RZ, P1 ;  /* 0x000000ff08087207 */ /* 0x000fe40000800000 */
[----:B------:R-:W-:Y:S01]  /*10110*/  LOP3.LUT R0, R0, R5, RZ, 0x3c, !PT ;  /* 0x0000000500007212 */ /* 0x000fe200078e3cff */
[----:B0-----:R-:W-:Y:S06]  /*10120*/  @!P0 BRA `(.L_x_314) ;  /* 0x0000000000b08947 */ /* 0x001fec0003800000 */
.L_x_323:
[----:B------:R-:W-:Y:S01]  /*10130*/  IMAD R3, R8, 0x8, R3 ;  /* 0x0000000808037824 */ /* 0x000fe200078e0203 */
[----:B------:R-:W-:-:S07]  /*10140*/  SHF.L.U32 R0, R0, 0x1f, RZ ;  /* 0x0000001f00007819 */ /* 0x000fce00000006ff */
.L_x_315:
[----:B-1----:R1:W2:Y:S02]  /*10150*/  SYNCS.PHASECHK.TRANS64.TRYWAIT P0, [R3+URZ], R0 ;  /* 0x00000000030075a7 */ /* 0x0022a4000800017f */
[----:B--2---:R-:W-:Y:S05]  /*10160*/  @!P0 NANOSLEEP.SYNCS 0x989680 ;  /* 0x009896800000895d */ /* 0x004fea0003900000 */
[----:B------:R-:W2:Y:S02]  /*10170*/  @!P0 SYNCS.PHASECHK.TRANS64 P0, [R3+URZ], R0 ;  /* 0x00000000030085a7 */ /* 0x000ea4000800007f */
[----:B--2---:R-:W-:Y:S05]  /*10180*/  @!P0 BRA `(.L_x_315) ;  /* 0xfffffffc00f08947 */ /* 0x004fea000383ffff */
.L_x_312:
[----:B------:R-:W-:Y:S05]  /*10190*/  BSYNC B0 ;  /* 0x0000000000007941 */ /* 0x000fea0003800000 */
.L_x_311:
[----:B------:R-:W-:Y:S05]  /*101a0*/  EXIT ;  /* 0x000000000000794d */ /* 0x000fea0003800000 */
.L_x_17:
[----:B-1----:R-:W-:-:S04]  /*101b0*/  IMAD.U32 R3, RZ, RZ, UR6 ;  /* 0x00000006ff037e24 */ /* 0x002fc8000f8e00ff */
[----:B------:R1:W2:Y:S03]  /*101c0*/  SYNCS.PHASECHK.TRANS64.TRYWAIT P0, [R3+URZ], R0 ;  /* 0x00000000030075a7 */ /* 0x0002a6000800017f */
[----:B--2---:R-:W-:Y:S05]  /*101d0*/  @!P0 NANOSLEEP.SYNCS 0x989680 ;  /* 0x009896800000895d */ /* 0x004fea0003900000 */
[----:B------:R-:W2:Y:S02]  /*101e0*/  @!P0 SYNCS.PHASECHK.TRANS64 P0, [R3+URZ], R0 ;  /* 0x00000000030085a7 */ /* 0x000ea4000800007f */
[----:B--2---:R-:W-:Y:S05]  /*101f0*/  @!P0 BRA `(.L_x_17) ;  /* 0xfffffffc00ec8947 */ /* 0x004fea000383ffff */
[----:B------:R-:W-:Y:S05]  /*10200*/  BRA `(.L_x_16) ;  /* 0xffffff1800407947 */ /* 0x000fea000383ffff */
.L_x_23:
[----:B-----5:R2:W-:Y:S02]  /*10210*/  STL [R1+0x80], R0 ;  /* 0x0000800001007387 */ /* 0x0205e40000100800 */
[----:B--2---:R-:W-:-:S04]  /*10220*/  IMAD.U32 R0, RZ, RZ, UR16 ;  /* 0x00000010ff007e24 */ /* 0x004fc8000f8e00ff */
[----:B------:R2:W3:Y:S03]  /*10230*/  SYNCS.PHASECHK.TRANS64.TRYWAIT P0, [R0+URZ], R229 ;  /* 0x000000e5000075a7 */ /* 0x0004e6000800017f */
[----:B---3--:R-:W-:Y:S05]  /*10240*/  @!P0 NANOSLEEP.SYNCS 0x989680 ;  /* 0x009896800000895d */ /* 0x008fea0003900000 */
[----:B------:R2:W3:Y:S02]  /*10250*/  @!P0 SYNCS.PHASECHK.TRANS64 P0, [R0+URZ], R229 ;  /* 0x000000e5000085a7 */ /* 0x0004e4000800007f */
[----:B--2---:R2:W5:Y:S02]  /*10260*/  LDL.LU R0, [R1+0x80] ;  /* 0x0000800001007983 */ /* 0x0045640000300800 */
[----:B--23--:R-:W-:Y:S05]  /*10270*/  @!P0 BRA `(.L_x_23) ;  /* 0xfffffffc00e48947 */ /* 0x00cfea000383ffff */
[----:B------:R-:W-:Y:S05]  /*10280*/  BRA `(.L_x_22) ;  /* 0xffffff2c000c7947 */ /* 0x000fea000383ffff */
.L_x_298:
[----:B------:R-:W-:Y:S01]  /*10290*/  BSSY B1, `(.L_x_316) ;  /* 0x0000006000017945 */ /* 0x000fe20003800000 */
[----:B------:R-:W-:-:S07]  /*102a0*/  IMAD.MOV.U32 R2, RZ, RZ, -0x1 ;  /* 0xffffffffff027424 */ /* 0x000fce00078e00ff */
[----:B------:R-:W-:Y:S05]  /*102b0*/  WARPSYNC.COLLECTIVE R2, `(.L_x_317) ;  /* 0x00000000020c7348 */ /* 0x000fea0003c00000 */
[----:B------:R-:W-:Y:S02]  /*102c0*/  ELECT P1, UR62, PT ;  /* 0x00000000003e782f */ /* 0x000fe40003820000 */
[----:B------:R-:W-:Y:S01]  /*102d0*/  MOV R2, UR62 ;  /* 0x0000003e00027c02 */ /* 0x000fe20008000f00 */
[----:B------:R-:W-:Y:S10]  /*102e0*/  ENDCOLLECTIVE ;  /* 0x000000000000791b */ /* 0x000ff40003800000 */
.L_x_317:
[----:B------:R-:W-:Y:S05]  /*102f0*/  BSYNC B1 ;  /* 0x0000000000017941 */ /* 0x000fea0003800000 */
.L_x_316:
[----:B------:R-:W-:Y:S05]  /*10300*/  BRA `(.L_x_318) ;  /* 0xfffffff000607947 */ /* 0x000fea000383ffff */
.L_x_301:
[----:B-1----:R1:W2:Y:S02]  /*10310*/  SYNCS.PHASECHK.TRANS64.TRYWAIT P1, [R13+URZ+0x10], R4 ;  /* 0x000010040d0075a7 */ /* 0x0022a4000802017f */
[----:B--2---:R-:W-:Y:S05]  /*10320*/  @!P1 NANOSLEEP.SYNCS 0x989680 ;  /* 0x009896800000995d */ /* 0x004fea0003900000 */
[----:B------:R-:W2:Y:S02]  /*10330*/  @!P1 SYNCS.PHASECHK.TRANS64 P1, [R13+URZ+0x10], R4 ;  /* 0x000010040d0095a7 */ /* 0x000ea4000802007f */
[----:B--2---:R-:W-:Y:S05]  /*10340*/  @!P1 BRA `(.L_x_301) ;  /* 0xfffffffc00f09947 */ /* 0x004fea000383ffff */
[----:B------:R-:W-:Y:S05]  /*10350*/  BRA `(.L_x_319) ;  /* 0xfffffff000947947 */ /* 0x000fea000383ffff */
.L_x_310:
[----:B------:R-:W-:Y:S01]  /*10360*/  BSSY B0, `(.L_x_320) ;  /* 0x0000006000007945 */ /* 0x000fe20003800000 */
[----:B------:R-:W-:-:S07]  /*10370*/  IMAD.MOV.U32 R2, RZ, RZ, -0x1 ;  /* 0xffffffffff027424 */ /* 0x000fce00078e00ff */
[----:B------:R-:W-:Y:S05]  /*10380*/  WARPSYNC.COLLECTIVE R2, `(.L_x_321) ;  /* 0x00000000020c7348 */ /* 0x000fea0003c00000 */
[----:B------:R-:W-:Y:S02]  /*10390*/  ELECT P1, UR62, PT ;  /* 0x00000000003e782f */ /* 0x000fe40003820000 */
[----:B------:R-:W-:Y:S01]  /*103a0*/  MOV R2, UR62 ;  /* 0x0000003e00027c02 */ /* 0x000fe20008000f00 */
[----:B------:R-:W-:Y:S10]  /*103b0*/  ENDCOLLECTIVE ;  /* 0x000000000000791b */ /* 0x000ff40003800000 */
.L_x_321:
[----:B------:R-:W-:Y:S05]  /*103c0*/  BSYNC B0 ;  /* 0x0000000000007941 */ /* 0x000fea0003800000 */
.L_x_320:
[----:B------:R-:W-:Y:S01]  /*103d0*/  PLOP3.LUT P0, PT, P1, PT, PT, 0x80, 0x0 ;  /* 0x000000000000781c */ /* 0x000fe20000f0f070 */
[----:B------:R-:W-:-:S12]  /*103e0*/  BRA `(.L_x_322) ;  /* 0xfffffffc00007947 */ /* 0x000fd8000383ffff */
.L_x_314:
[----:B0-----:R0:W1:Y:S02]  /*103f0*/  SYNCS.PHASECHK.TRANS64.TRYWAIT P0, [R7+URZ], R2 ;  /* 0x00000002070075a7 */ /* 0x001064000800017f */
[----:B-1----:R-:W-:Y:S05]  /*10400*/  @!P0 NANOSLEEP.SYNCS 0x989680 ;  /* 0x009896800000895d */ /* 0x002fea0003900000 */
[----:B------:R-:W1:Y:S02]  /*10410*/  @!P0 SYNCS.PHASECHK.TRANS64 P0, [R7+URZ], R2 ;  /* 0x00000002070085a7 */ /* 0x000e64000800007f */
[----:B-1----:R-:W-:Y:S05]  /*10420*/  @!P0 BRA `(.L_x_314) ;  /* 0xfffffffc00f08947 */ /* 0x002fea000383ffff */
[----:B------:R-:W-:Y:S05]  /*10430*/  BRA `(.L_x_323) ;  /* 0xfffffffc003c7947 */ /* 0x000fea000383ffff */
.L_x_324:
[----:B------:R-:W-:-:S00]  /*10440*/  BRA `(.L_x_324) ;  /* 0xfffffffc00fc7947 */ /* 0x000fc0000383ffff */
[----:B------:R-:W-:-:S00]  /*10450*/  NOP ;  /* 0x0000000000007918 */ /* 0x000fc00000000000 */
        /* <DEDUP_REMOVED lines=10> */
.L_x_325:


//--------------------- .nv.shared._ZN7cutlass13device_kernelINS_4gemm6kernel13GemmUniversalIN4cute5tupleIJiiiiEEENS1_10collective13CollectiveMmaINS1_37MainloopSm90TmaGmmaWarpSpecializedFP8ILi2ENS5_IJNS4_1CILi1EEESB_SB_EEENS1_35KernelTmaWarpSpecializedCooperativeEEENS5_IJNSA_ILi256EEENSA_ILi128EEESG_EEENS_12float_e4m3_tENS5_IJlSB_lEEESI_SJ_NS4_8TiledMMAINS4_8MMA_AtomIJNS4_4SM904GMMA31MMA_64x128x32_F32E4M3E4M3_SS_TNILNSN_7ScaleInE1ELSP_1EEEEEENS4_6LayoutINS5_IJNSA_ILi2EEESB_SB_EEENS5_IJSB_NSA_ILi0EEESV_EEEEENS5_IJNS4_10UnderscoreESY_SY_EEEEENS4_13SM90_TMA_LOADENS4_14ComposedLayoutINS4_7SwizzleILi3ELi4ELi3EEENS4_18smem_ptr_flag_bitsILi8EEENSS_INS5_IJNSA_ILi8EEESG_EEENS5_IJSG_SB_EEEEEEEvNS4_8identityES11_S1B_vS1C_EENS_8epilogue10collective6detail29Sm90TmaWarpSpecializedAdapterINS1F_15DefaultEpilogueISI_SJ_SJ_NS1E_6thread17LinearCombinationISI_Li1EffLNS1J_9ScaleType4KindE0ELNS_15FloatRoundStyleE2ESI_EENS1_15EpilogueDefaultEEEEEvvEEEEvNT_6ParamsE --------------------------
	.section	.nv.shared._ZN7cutlass13device_kernelINS_4gemm6kernel13GemmUniversalIN4cute5tupleIJiiiiEEENS1_10collective13CollectiveMmaINS1_37MainloopSm90TmaGmmaWarpSpecializedFP8ILi2ENS5_IJNS4_1CILi1EEESB_SB_EEENS1_35KernelTmaWarpSpecializedCooperativeEEENS5_IJNSA_ILi256EEENSA_ILi128EEESG_EEENS_12float_e4m3_tENS5_IJlSB_lEEESI_SJ_NS4_8TiledMMAINS4_8MMA_AtomIJNS4_4SM904GMMA31MMA_64x128x32_F32E4M3E4M3_SS_TNILNSN_7ScaleInE1ELSP_1EEEEEENS4_6LayoutINS5_IJNSA_ILi2EEESB_SB_EEENS5_IJSB_NSA_ILi0EEESV_EEEEENS5_IJNS4_10UnderscoreESY_SY_EEEEENS4_13SM90_TMA_LOADENS4_14ComposedLayoutINS4_7SwizzleILi3ELi4ELi3EEENS4_18smem_ptr_flag_bitsILi8EEENSS_INS5_IJNSA_ILi8EEESG_EEENS5_IJSG_SB_EEEEEEEvNS4_8identityES11_S1B_vS1C_EENS_8epilogue10collective6detail29Sm90TmaWarpSpecializedAdapterINS1F_15DefaultEpilogueISI_SJ_SJ_NS1E_6thread17LinearCombinationISI_Li1EffLNS1J_9ScaleType4KindE0ELNS_15FloatRoundStyleE2ESI_EENS1_15EpilogueDefaultEEEEEvvEEEEvNT_6ParamsE,"aw",@nobits
	.sectionflags	@""
	.align	16
	.zero		1024


//--------------------- .nv.shared.reserved.0     --------------------------
	.section	.nv.shared.reserved.0,"aw",@nobits
	.weak		__nv_reservedSMEM_offset_0_alias
	.size		__nv_reservedSMEM_offset_0_alias, 0, 0
	.other		__nv_reservedSMEM_offset_0_alias,@"STO_CUDA_RESERVED_SHARED STV_DEFAULT"
__nv_reservedSMEM_offset_0_alias:
	.zero		0


//--------------------- .nv.global                --------------------------
	.section	.nv.global,"aw",@nobits
.nv.global:
	.type		_ZN40_INTERNAL_18b435d3_4_k_cu_621fcc9b_256794cute1_E,@object
	.size		_ZN40_INTERNAL_18b435d3_4_k_cu_621fcc9b_256794cute1_E,(_ZN40_INTERNAL_18b435d3_4_k_cu_621fcc9b_256794cuda3std3__45__cpo6cbeginE - _ZN40_INTERNAL_18b435d3_4_k_cu_621fcc9b_256794cute1_E)
_ZN40_INTERNAL_18b435d3_4_k_cu_621fcc9b_256794cute1_E:
	.zero		1
	.type		_ZN40_INTERNAL_18b435d3_4_k_cu_621fcc9b_256794cuda3std3__45__cpo6cbeginE,@object
	.size		_ZN40_INTERNAL_18b435d3_4_k_cu_621fcc9b_256794cuda3std3__45__cpo6cbeginE,(_ZN40_INTERNAL_18b435d3_4_k_cu_621fcc9b_256794cuda3std3__48in_placeE - _ZN40_INTERNAL_18b435d3_4_k_cu_621fcc9b_256794cuda3std3__45__cpo6cbeginE)
_ZN40_INTERNAL_18b435d3_4_k_cu_621fcc9b_256794cuda3std3__45__cpo6cbeginE:
	.zero		1
	.type		_ZN40_INTERNAL_18b435d3_4_k_cu_621fcc9b_256794cuda3std3__48in_placeE,@object
	.size		_ZN40_INTERNAL_18b435d3_4_k_cu_621fcc9b_256794cuda3std3__48in_placeE,(_ZN40_INTERNAL_18b435d3_4_k_cu_621fcc9b_256794cuda3std6ranges3__45__cpo9iter_moveE - _ZN40_INTERNAL_18b435d3_4_k_cu_621fcc9b_256794cuda3std3__48in_placeE)
_ZN40_INTERNAL_18b435d3_4_k_cu_621fcc9b_256794cuda3std3__48in_placeE:
	.zero		1
	.type		_ZN40_INTERNAL_18b435d3_4_k_cu_621fcc9b_256794cuda3std6ranges3__45__cpo9iter_moveE,@object
	.size		_ZN40_INTERNAL_18b435d3_4_k_cu_621fcc9b_256794cuda3std6ranges3__45__cpo9iter_moveE,(_ZN40_INTERNAL_18b435d3_4_k_cu_621fcc9b_256794cuda3std3__45__cpo5beginE - _ZN40_INTERNAL_18b435d3_4_k_cu_621fcc9b_256794cuda3std6ranges3__45__cpo9iter_moveE)
_ZN40_INTERNAL_18b435d3_4_k_cu_621fcc9b_256794cuda3std6ranges3__45__cpo9iter_moveE:
	.zero		1
	.type		_ZN40_INTERNAL_18b435d3_4_k_cu_621fcc9b_256794cuda3std3__45__cpo5beginE,@object
	.size		_ZN40_INTERNAL_18b435d3_4_k_cu_621fcc9b_256794cuda3std3__45__cpo5beginE,(_ZN40_INTERNAL_18b435d3_4_k_cu_621fcc9b_256794cuda3std3__442_GLOBAL__N__18b435d3_4_k_cu_621fcc9b_256796ignoreE - _ZN40_INTERNAL_18b435d3_4_k_cu_621fcc9b_256794cuda3std3__45__cpo5beginE)
_ZN40_INTERNAL_18b435d3_4_k_cu_621fcc9b_256794cuda3std3__45__cpo5beginE:
	.zero		1
	.type		_ZN40_INTERNAL_18b435d3_4_k_cu_621fcc9b_256794cuda3std3__442_GLOBAL__N__18b435d3_4_k_cu_621fcc9b_256796ignoreE,@object
	.size		_ZN40_INTERNAL_18b435d3_4_k_cu_621fcc9b_256794cuda3std3__442_GLOBAL__N__18b435d3_4_k_cu_621fcc9b_256796ignoreE,(_ZN40_INTERNAL_18b435d3_4_k_cu_621fcc9b_256794cute7productE - _ZN40_INTERNAL_18b435d3_4_k_cu_621fcc9b_256794cuda3std3__442_GLOBAL__N__18b435d3_4_k_cu_621fcc9b_256796ignoreE)
_ZN40_INTERNAL_18b435d3_4_k_cu_621fcc9b_256794cuda3std3__442_GLOBAL__N__18b435d3_4_k_cu_621fcc9b_256796ignoreE:
	.zero		1
	.type		_ZN40_INTERNAL_18b435d3_4_k_cu_621fcc9b_256794cute7productE,@object
	.size		_ZN40_INTERNAL_18b435d3_4_k_cu_621fcc9b_256794cute7productE,(_ZN40_INTERNAL_18b435d3_4_k_cu_621fcc9b_256794cuda3std3__45__cpo3endE - _ZN40_INTERNAL_18b435d3_4_k_cu_621fcc9b_256794cute7productE)
_ZN40_INTERNAL_18b435d3_4_k_cu_621fcc9b_256794cute7productE:
	.zero		1
	.type		_ZN40_INTERNAL_18b435d3_4_k_cu_621fcc9b_256794cuda3std3__45__cpo3endE,@object
	.size		_ZN40_INTERNAL_18b435d3_4_k_cu_621fcc9b_256794cuda3std3__45__cpo3endE,(_ZN40_INTERNAL_18b435d3_4_k_cu_621fcc9b_256794cuda3std3__419piecewise_constructE - _ZN40_INTERNAL_18b435d3_4_k_cu_621fcc9b_256794cuda3std3__45__cpo3endE)
_ZN40_INTERNAL_18b435d3_4_k_cu_621fcc9b_256794cuda3std3__45__cpo3endE:
	.zero		1
	.type		_ZN40_INTERNAL_18b435d3_4_k_cu_621fcc9b_256794cuda3std3__419piecewise_constructE,@object
	.size		_ZN40_INTERNAL_18b435d3_4_k_cu_621fcc9b_256794cuda3std3__419piecewise_constructE,(_ZN40_INTERNAL_18b435d3_4_k_cu_621fcc9b_256794cuda3std3__45__cpo4cendE - _ZN40_INTERNAL_18b435d3_4_k_cu_621fcc9b_256794cuda3std3__419piecewise_constructE)
_ZN40_INTERNAL_18b435d3_4_k_cu_621fcc9b_256794cuda3std3__419piecewise_constructE:
	.zero		1
	.type		_ZN40_INTERNAL_18b435d3_4_k_cu_621fcc9b_256794cuda3std3__45__cpo4cendE,@object
	.size		_ZN40_INTERNAL_18b435d3_4_k_cu_621fcc9b_256794cuda3std3__45__cpo4cendE,(_ZN40_INTERNAL_18b435d3_4_k_cu_621fcc9b_256794cuda3std6ranges3__45__cpo4swapE - _ZN40_INTERNAL_18b435d3_4_k_cu_621fcc9b_256794cuda3std3__45__cpo4cendE)
_ZN40_INTERNAL_18b435d3_4_k_cu_621fcc9b_256794cuda3std3__45__cpo4cendE:
	.zero		1
	.type		_ZN40_INTERNAL_18b435d3_4_k_cu_621fcc9b_256794cuda3std6ranges3__45__cpo4swapE,@object
	.size		_ZN40_INTERNAL_18b435d3_4_k_cu_621fcc9b_256794cuda3std6ranges3__45__cpo4swapE,(.L_7 - _ZN40_INTERNAL_18b435d3_4_k_cu_621fcc9b_256794cuda3std6ranges3__45__cpo4swapE)
_ZN40_INTERNAL_18b435d3_4_k_cu_621fcc9b_256794cuda3std6ranges3__45__cpo4swapE:
	.zero		1
.L_7:


//--------------------- .nv.constant0._ZN7cutlass13device_kernelINS_4gemm6kernel13GemmUniversalIN4cute5tupleIJiiiiEEENS1_10collective13CollectiveMmaINS1_37MainloopSm90TmaGmmaWarpSpecializedFP8ILi2ENS5_IJNS4_1CILi1EEESB_SB_EEENS1_35KernelTmaWarpSpecializedCooperativeEEENS5_IJNSA_ILi256EEENSA_ILi128EEESG_EEENS_12float_e4m3_tENS5_IJlSB_lEEESI_SJ_NS4_8TiledMMAINS4_8MMA_AtomIJNS4_4SM904GMMA31MMA_64x128x32_F32E4M3E4M3_SS_TNILNSN_7ScaleInE1ELSP_1EEEEEENS4_6LayoutINS5_IJNSA_ILi2EEESB_SB_EEENS5_IJSB_NSA_ILi0EEESV_EEEEENS5_IJNS4_10UnderscoreESY_SY_EEEEENS4_13SM90_TMA_LOADENS4_14ComposedLayoutINS4_7SwizzleILi3ELi4ELi3EEENS4_18smem_ptr_flag_bitsILi8EEENSS_INS5_IJNSA_ILi8EEESG_EEENS5_IJSG_SB_EEEEEEEvNS4_8identityES11_S1B_vS1C_EENS_8epilogue10collective6detail29Sm90TmaWarpSpecializedAdapterINS1F_15DefaultEpilogueISI_SJ_SJ_NS1E_6thread17LinearCombinationISI_Li1EffLNS1J_9ScaleType4KindE0ELNS_15FloatRoundStyleE2ESI_EENS1_15EpilogueDefaultEEEEEvvEEEEvNT_6ParamsE --------------------------
	.section	.nv.constant0._ZN7cutlass13device_kernelINS_4gemm6kernel13GemmUniversalIN4cute5tupleIJiiiiEEENS1_10collective13CollectiveMmaINS1_37MainloopSm90TmaGmmaWarpSpecializedFP8ILi2ENS5_IJNS4_1CILi1EEESB_SB_EEENS1_35KernelTmaWarpSpecializedCooperativeEEENS5_IJNSA_ILi256EEENSA_ILi128EEESG_EEENS_12float_e4m3_tENS5_IJlSB_lEEESI_SJ_NS4_8TiledMMAINS4_8MMA_AtomIJNS4_4SM904GMMA31MMA_64x128x32_F32E4M3E4M3_SS_TNILNSN_7ScaleInE1ELSP_1EEEEEENS4_6LayoutINS5_IJNSA_ILi2EEESB_SB_EEENS5_IJSB_NSA_ILi0EEESV_EEEEENS5_IJNS4_10UnderscoreESY_SY_EEEEENS4_13SM90_TMA_LOADENS4_14ComposedLayoutINS4_7SwizzleILi3ELi4ELi3EEENS4_18smem_ptr_flag_bitsILi8EEENSS_INS5_IJNSA_ILi8EEESG_EEENS5_IJSG_SB_EEEEEEEvNS4_8identityES11_S1B_vS1C_EENS_8epilogue10collective6detail29Sm90TmaWarpSpecializedAdapterINS1F_15DefaultEpilogueISI_SJ_SJ_NS1E_6thread17LinearCombinationISI_Li1EffLNS1J_9ScaleType4KindE0ELNS_15FloatRoundStyleE2ESI_EENS1_15EpilogueDefaultEEEEEvvEEEEvNT_6ParamsE,"a",@progbits
	.sectionflags	@""
	.align	4
.nv.constant0._ZN7cutlass13device_kernelINS_4gemm6kernel13GemmUniversalIN4cute5tupleIJiiiiEEENS1_10collective13CollectiveMmaINS1_37MainloopSm90TmaGmmaWarpSpecializedFP8ILi2ENS5_IJNS4_1CILi1EEESB_SB_EEENS1_35KernelTmaWarpSpecializedCooperativeEEENS5_IJNSA_ILi256EEENSA_ILi128EEESG_EEENS_12float_e4m3_tENS5_IJlSB_lEEESI_SJ_NS4_8TiledMMAINS4_8MMA_AtomIJNS4_4SM904GMMA31MMA_64x128x32_F32E4M3E4M3_SS_TNILNSN_7ScaleInE1ELSP_1EEEEEENS4_6LayoutINS5_IJNSA_ILi2EEESB_SB_EEENS5_IJSB_NSA_ILi0EEESV_EEEEENS5_IJNS4_10UnderscoreESY_SY_EEEEENS4_13SM90_TMA_LOADENS4_14ComposedLayoutINS4_7SwizzleILi3ELi4ELi3EEENS4_18smem_ptr_flag_bitsILi8EEENSS_INS5_IJNSA_ILi8EEESG_EEENS5_IJSG_SB_EEEEEEEvNS4_8identityES11_S1B_vS1C_EENS_8epilogue10collective6detail29Sm90TmaWarpSpecializedAdapterINS1F_15DefaultEpilogueISI_SJ_SJ_NS1E_6thread17LinearCombinationISI_Li1EffLNS1J_9ScaleType4KindE0ELNS_15FloatRoundStyleE2ESI_EENS1_15EpilogueDefaultEEEEEvvEEEEvNT_6ParamsE:
	.zero		1664


//--------------------- SYMBOLS --------------------------

	.type		.nv.reservedSmem.offset0,@object
	.size		.nv.reservedSmem.offset0,0x4
